//
// Generated by NVIDIA NVVM Compiler
//
// Compiler Build ID: CL-36424714
// Cuda compilation tools, release 13.0, V13.0.88
// Based on NVVM 20.0.0
//

.version 9.0
.target sm_100
.address_size 64

	// .globl	_Z22initializeCurandStatesP17curandStateXORWOWm
.func  (.param .b64 func_retval0) __internal_accurate_pow
(
	.param .b64 __internal_accurate_pow_param_0
)
;
.global .align 4 .b8 precalc_xorwow_matrix[102400];
.global .align 4 .b8 precalc_xorwow_offset_matrix[102400];
.global .align 4 .b8 mrg32k3aM1[2304];
.global .align 4 .b8 mrg32k3aM2[2304];
.global .align 4 .b8 mrg32k3aM1SubSeq[2016];
.global .align 4 .b8 mrg32k3aM2SubSeq[2016];
.global .align 4 .b8 mrg32k3aM1Seq[2304];
.global .align 4 .b8 mrg32k3aM2Seq[2304];
.const .align 8 .b8 __cr_lgamma_table[72];

.visible .entry _Z22initializeCurandStatesP17curandStateXORWOWm(
	.param .u64 .ptr .align 1 _Z22initializeCurandStatesP17curandStateXORWOWm_param_0,
	.param .u64 _Z22initializeCurandStatesP17curandStateXORWOWm_param_1
)
{
	.reg .pred 	%p<25>;
	.reg .b32 	%r<413>;
	.reg .b64 	%rd<19>;

	ld.param.u64 	%rd8, [_Z22initializeCurandStatesP17curandStateXORWOWm_param_0];
	ld.param.u64 	%rd9, [_Z22initializeCurandStatesP17curandStateXORWOWm_param_1];
	mov.u32 	%r183, %ctaid.x;
	mov.u32 	%r184, %ntid.x;
	mov.u32 	%r185, %tid.x;
	mad.lo.s32 	%r1, %r183, %r184, %r185;
	setp.gt.s32 	%p1, %r1, 999;
	@%p1 bra 	$L__BB0_44;
	cvta.to.global.u64 	%rd10, %rd8;
	cvt.s64.s32 	%rd18, %r1;
	mul.wide.s32 	%rd11, %r1, 48;
	add.s64 	%rd2, %rd10, %rd11;
	cvt.u32.u64 	%r186, %rd9;
	xor.b32  	%r187, %r186, -1429050551;
	mul.lo.s32 	%r188, %r187, 1099087573;
	{ .reg .b32 tmp; mov.b64 {tmp, %r189}, %rd9; }
	xor.b32  	%r190, %r189, -136515619;
	mul.lo.s32 	%r191, %r190, -1703105765;
	add.s32 	%r192, %r188, %r191;
	add.s32 	%r193, %r192, 6615241;
	add.s32 	%r194, %r188, 123456789;
	st.global.v2.u32 	[%rd2], {%r193, %r194};
	xor.b32  	%r195, %r188, 362436069;
	add.s32 	%r196, %r191, 521288629;
	st.global.v2.u32 	[%rd2+8], {%r195, %r196};
	xor.b32  	%r197, %r191, 88675123;
	add.s32 	%r198, %r188, 5783321;
	st.global.v2.u32 	[%rd2+16], {%r197, %r198};
	setp.eq.s32 	%p2, %r1, 0;
	@%p2 bra 	$L__BB0_43;
	mov.b32 	%r319, 0;
$L__BB0_3:
	and.b64  	%rd4, %rd18, 3;
	setp.eq.s64 	%p3, %rd4, 0;
	@%p3 bra 	$L__BB0_42;
	mul.wide.u32 	%rd12, %r319, 3200;
	mov.u64 	%rd13, precalc_xorwow_matrix;
	add.s64 	%rd5, %rd13, %rd12;
	cvt.u32.u64 	%r3, %rd4;
	mov.b32 	%r320, 0;
$L__BB0_5:
	mov.b32 	%r333, 0;
	mov.u32 	%r334, %r333;
	mov.u32 	%r335, %r333;
	mov.u32 	%r336, %r333;
	mov.u32 	%r337, %r333;
	mov.u32 	%r326, %r333;
$L__BB0_6:
	mul.wide.u32 	%rd14, %r326, 4;
	add.s64 	%rd15, %rd2, %rd14;
	ld.global.u32 	%r11, [%rd15+4];
	shl.b32 	%r12, %r326, 5;
	mov.b32 	%r332, 0;
$L__BB0_7:
	.pragma "nounroll";
	shr.u32 	%r203, %r11, %r332;
	and.b32  	%r204, %r203, 1;
	setp.eq.b32 	%p4, %r204, 1;
	not.pred 	%p5, %p4;
	add.s32 	%r205, %r12, %r332;
	mul.lo.s32 	%r206, %r205, 5;
	mul.wide.u32 	%rd16, %r206, 4;
	add.s64 	%rd6, %rd5, %rd16;
	@%p5 bra 	$L__BB0_9;
	ld.global.u32 	%r207, [%rd6];
	xor.b32  	%r337, %r337, %r207;
	ld.global.u32 	%r208, [%rd6+4];
	xor.b32  	%r336, %r336, %r208;
	ld.global.u32 	%r209, [%rd6+8];
	xor.b32  	%r335, %r335, %r209;
	ld.global.u32 	%r210, [%rd6+12];
	xor.b32  	%r334, %r334, %r210;
	ld.global.u32 	%r211, [%rd6+16];
	xor.b32  	%r333, %r333, %r211;
$L__BB0_9:
	and.b32  	%r213, %r203, 2;
	setp.eq.s32 	%p6, %r213, 0;
	@%p6 bra 	$L__BB0_11;
	ld.global.u32 	%r214, [%rd6+20];
	xor.b32  	%r337, %r337, %r214;
	ld.global.u32 	%r215, [%rd6+24];
	xor.b32  	%r336, %r336, %r215;
	ld.global.u32 	%r216, [%rd6+28];
	xor.b32  	%r335, %r335, %r216;
	ld.global.u32 	%r217, [%rd6+32];
	xor.b32  	%r334, %r334, %r217;
	ld.global.u32 	%r218, [%rd6+36];
	xor.b32  	%r333, %r333, %r218;
$L__BB0_11:
	and.b32  	%r220, %r203, 4;
	setp.eq.s32 	%p7, %r220, 0;
	@%p7 bra 	$L__BB0_13;
	ld.global.u32 	%r221, [%rd6+40];
	xor.b32  	%r337, %r337, %r221;
	ld.global.u32 	%r222, [%rd6+44];
	xor.b32  	%r336, %r336, %r222;
	ld.global.u32 	%r223, [%rd6+48];
	xor.b32  	%r335, %r335, %r223;
	ld.global.u32 	%r224, [%rd6+52];
	xor.b32  	%r334, %r334, %r224;
	ld.global.u32 	%r225, [%rd6+56];
	xor.b32  	%r333, %r333, %r225;
$L__BB0_13:
	and.b32  	%r227, %r203, 8;
	setp.eq.s32 	%p8, %r227, 0;
	@%p8 bra 	$L__BB0_15;
	ld.global.u32 	%r228, [%rd6+60];
	xor.b32  	%r337, %r337, %r228;
	ld.global.u32 	%r229, [%rd6+64];
	xor.b32  	%r336, %r336, %r229;
	ld.global.u32 	%r230, [%rd6+68];
	xor.b32  	%r335, %r335, %r230;
	ld.global.u32 	%r231, [%rd6+72];
	xor.b32  	%r334, %r334, %r231;
	ld.global.u32 	%r232, [%rd6+76];
	xor.b32  	%r333, %r333, %r232;
$L__BB0_15:
	and.b32  	%r234, %r203, 16;
	setp.eq.s32 	%p9, %r234, 0;
	@%p9 bra 	$L__BB0_17;
	ld.global.u32 	%r235, [%rd6+80];
	xor.b32  	%r337, %r337, %r235;
	ld.global.u32 	%r236, [%rd6+84];
	xor.b32  	%r336, %r336, %r236;
	ld.global.u32 	%r237, [%rd6+88];
	xor.b32  	%r335, %r335, %r237;
	ld.global.u32 	%r238, [%rd6+92];
	xor.b32  	%r334, %r334, %r238;
	ld.global.u32 	%r239, [%rd6+96];
	xor.b32  	%r333, %r333, %r239;
$L__BB0_17:
	and.b32  	%r241, %r203, 32;
	setp.eq.s32 	%p10, %r241, 0;
	@%p10 bra 	$L__BB0_19;
	ld.global.u32 	%r242, [%rd6+100];
	xor.b32  	%r337, %r337, %r242;
	ld.global.u32 	%r243, [%rd6+104];
	xor.b32  	%r336, %r336, %r243;
	ld.global.u32 	%r244, [%rd6+108];
	xor.b32  	%r335, %r335, %r244;
	ld.global.u32 	%r245, [%rd6+112];
	xor.b32  	%r334, %r334, %r245;
	ld.global.u32 	%r246, [%rd6+116];
	xor.b32  	%r333, %r333, %r246;
$L__BB0_19:
	and.b32  	%r248, %r203, 64;
	setp.eq.s32 	%p11, %r248, 0;
	@%p11 bra 	$L__BB0_21;
	ld.global.u32 	%r249, [%rd6+120];
	xor.b32  	%r337, %r337, %r249;
	ld.global.u32 	%r250, [%rd6+124];
	xor.b32  	%r336, %r336, %r250;
	ld.global.u32 	%r251, [%rd6+128];
	xor.b32  	%r335, %r335, %r251;
	ld.global.u32 	%r252, [%rd6+132];
	xor.b32  	%r334, %r334, %r252;
	ld.global.u32 	%r253, [%rd6+136];
	xor.b32  	%r333, %r333, %r253;
$L__BB0_21:
	and.b32  	%r255, %r203, 128;
	setp.eq.s32 	%p12, %r255, 0;
	@%p12 bra 	$L__BB0_23;
	ld.global.u32 	%r256, [%rd6+140];
	xor.b32  	%r337, %r337, %r256;
	ld.global.u32 	%r257, [%rd6+144];
	xor.b32  	%r336, %r336, %r257;
	ld.global.u32 	%r258, [%rd6+148];
	xor.b32  	%r335, %r335, %r258;
	ld.global.u32 	%r259, [%rd6+152];
	xor.b32  	%r334, %r334, %r259;
	ld.global.u32 	%r260, [%rd6+156];
	xor.b32  	%r333, %r333, %r260;
$L__BB0_23:
	and.b32  	%r262, %r203, 256;
	setp.eq.s32 	%p13, %r262, 0;
	@%p13 bra 	$L__BB0_25;
	ld.global.u32 	%r263, [%rd6+160];
	xor.b32  	%r337, %r337, %r263;
	ld.global.u32 	%r264, [%rd6+164];
	xor.b32  	%r336, %r336, %r264;
	ld.global.u32 	%r265, [%rd6+168];
	xor.b32  	%r335, %r335, %r265;
	ld.global.u32 	%r266, [%rd6+172];
	xor.b32  	%r334, %r334, %r266;
	ld.global.u32 	%r267, [%rd6+176];
	xor.b32  	%r333, %r333, %r267;
$L__BB0_25:
	and.b32  	%r269, %r203, 512;
	setp.eq.s32 	%p14, %r269, 0;
	@%p14 bra 	$L__BB0_27;
	ld.global.u32 	%r270, [%rd6+180];
	xor.b32  	%r337, %r337, %r270;
	ld.global.u32 	%r271, [%rd6+184];
	xor.b32  	%r336, %r336, %r271;
	ld.global.u32 	%r272, [%rd6+188];
	xor.b32  	%r335, %r335, %r272;
	ld.global.u32 	%r273, [%rd6+192];
	xor.b32  	%r334, %r334, %r273;
	ld.global.u32 	%r274, [%rd6+196];
	xor.b32  	%r333, %r333, %r274;
$L__BB0_27:
	and.b32  	%r276, %r203, 1024;
	setp.eq.s32 	%p15, %r276, 0;
	@%p15 bra 	$L__BB0_29;
	ld.global.u32 	%r277, [%rd6+200];
	xor.b32  	%r337, %r337, %r277;
	ld.global.u32 	%r278, [%rd6+204];
	xor.b32  	%r336, %r336, %r278;
	ld.global.u32 	%r279, [%rd6+208];
	xor.b32  	%r335, %r335, %r279;
	ld.global.u32 	%r280, [%rd6+212];
	xor.b32  	%r334, %r334, %r280;
	ld.global.u32 	%r281, [%rd6+216];
	xor.b32  	%r333, %r333, %r281;
$L__BB0_29:
	and.b32  	%r283, %r203, 2048;
	setp.eq.s32 	%p16, %r283, 0;
	@%p16 bra 	$L__BB0_31;
	ld.global.u32 	%r284, [%rd6+220];
	xor.b32  	%r337, %r337, %r284;
	ld.global.u32 	%r285, [%rd6+224];
	xor.b32  	%r336, %r336, %r285;
	ld.global.u32 	%r286, [%rd6+228];
	xor.b32  	%r335, %r335, %r286;
	ld.global.u32 	%r287, [%rd6+232];
	xor.b32  	%r334, %r334, %r287;
	ld.global.u32 	%r288, [%rd6+236];
	xor.b32  	%r333, %r333, %r288;
$L__BB0_31:
	and.b32  	%r290, %r203, 4096;
	setp.eq.s32 	%p17, %r290, 0;
	@%p17 bra 	$L__BB0_33;
	ld.global.u32 	%r291, [%rd6+240];
	xor.b32  	%r337, %r337, %r291;
	ld.global.u32 	%r292, [%rd6+244];
	xor.b32  	%r336, %r336, %r292;
	ld.global.u32 	%r293, [%rd6+248];
	xor.b32  	%r335, %r335, %r293;
	ld.global.u32 	%r294, [%rd6+252];
	xor.b32  	%r334, %r334, %r294;
	ld.global.u32 	%r295, [%rd6+256];
	xor.b32  	%r333, %r333, %r295;
$L__BB0_33:
	and.b32  	%r297, %r203, 8192;
	setp.eq.s32 	%p18, %r297, 0;
	@%p18 bra 	$L__BB0_35;
	ld.global.u32 	%r298, [%rd6+260];
	xor.b32  	%r337, %r337, %r298;
	ld.global.u32 	%r299, [%rd6+264];
	xor.b32  	%r336, %r336, %r299;
	ld.global.u32 	%r300, [%rd6+268];
	xor.b32  	%r335, %r335, %r300;
	ld.global.u32 	%r301, [%rd6+272];
	xor.b32  	%r334, %r334, %r301;
	ld.global.u32 	%r302, [%rd6+276];
	xor.b32  	%r333, %r333, %r302;
$L__BB0_35:
	and.b32  	%r304, %r203, 16384;
	setp.eq.s32 	%p19, %r304, 0;
	@%p19 bra 	$L__BB0_37;
	ld.global.u32 	%r305, [%rd6+280];
	xor.b32  	%r337, %r337, %r305;
	ld.global.u32 	%r306, [%rd6+284];
	xor.b32  	%r336, %r336, %r306;
	ld.global.u32 	%r307, [%rd6+288];
	xor.b32  	%r335, %r335, %r307;
	ld.global.u32 	%r308, [%rd6+292];
	xor.b32  	%r334, %r334, %r308;
	ld.global.u32 	%r309, [%rd6+296];
	xor.b32  	%r333, %r333, %r309;
$L__BB0_37:
	and.b32  	%r311, %r203, 32768;
	setp.eq.s32 	%p20, %r311, 0;
	@%p20 bra 	$L__BB0_39;
	ld.global.u32 	%r312, [%rd6+300];
	xor.b32  	%r337, %r337, %r312;
	ld.global.u32 	%r313, [%rd6+304];
	xor.b32  	%r336, %r336, %r313;
	ld.global.u32 	%r314, [%rd6+308];
	xor.b32  	%r335, %r335, %r314;
	ld.global.u32 	%r315, [%rd6+312];
	xor.b32  	%r334, %r334, %r315;
	ld.global.u32 	%r316, [%rd6+316];
	xor.b32  	%r333, %r333, %r316;
$L__BB0_39:
	add.s32 	%r332, %r332, 16;
	setp.ne.s32 	%p21, %r332, 32;
	@%p21 bra 	$L__BB0_7;
	mad.lo.s32 	%r317, %r326, -31, %r12;
	add.s32 	%r326, %r317, 1;
	setp.ne.s32 	%p22, %r326, 5;
	@%p22 bra 	$L__BB0_6;
	st.global.u32 	[%rd2+4], %r337;
	st.global.u32 	[%rd2+8], %r336;
	st.global.u32 	[%rd2+12], %r335;
	st.global.u32 	[%rd2+16], %r334;
	st.global.u32 	[%rd2+20], %r333;
	add.s32 	%r320, %r320, 1;
	setp.lt.u32 	%p23, %r320, %r3;
	@%p23 bra 	$L__BB0_5;
$L__BB0_42:
	shr.u64 	%rd7, %rd18, 2;
	add.s32 	%r319, %r319, 1;
	setp.gt.u64 	%p24, %rd18, 3;
	mov.u64 	%rd18, %rd7;
	@%p24 bra 	$L__BB0_3;
$L__BB0_43:
	mov.b32 	%r318, 0;
	st.global.v2.u32 	[%rd2+24], {%r318, %r318};
	st.global.u32 	[%rd2+32], %r318;
	mov.b64 	%rd17, 0;
	st.global.u64 	[%rd2+40], %rd17;
$L__BB0_44:
	ret;

}
	// .globl	_Z19initializeMassesGpuPdddP17curandStateXORWOW
.visible .entry _Z19initializeMassesGpuPdddP17curandStateXORWOW(
	.param .u64 .ptr .align 1 _Z19initializeMassesGpuPdddP17curandStateXORWOW_param_0,
	.param .f64 _Z19initializeMassesGpuPdddP17curandStateXORWOW_param_1,
	.param .f64 _Z19initializeMassesGpuPdddP17curandStateXORWOW_param_2,
	.param .u64 .ptr .align 1 _Z19initializeMassesGpuPdddP17curandStateXORWOW_param_3
)
{
	.reg .pred 	%p<21>;
	.reg .b32 	%r<100>;
	.reg .b32 	%f<5>;
	.reg .b64 	%rd<12>;
	.reg .b64 	%fd<122>;

	ld.param.u64 	%rd2, [_Z19initializeMassesGpuPdddP17curandStateXORWOW_param_0];
	ld.param.f64 	%fd114, [_Z19initializeMassesGpuPdddP17curandStateXORWOW_param_1];
	ld.param.f64 	%fd117, [_Z19initializeMassesGpuPdddP17curandStateXORWOW_param_2];
	ld.param.u64 	%rd3, [_Z19initializeMassesGpuPdddP17curandStateXORWOW_param_3];
	mov.u32 	%r23, %ctaid.x;
	mov.u32 	%r24, %ntid.x;
	mov.u32 	%r25, %tid.x;
	mad.lo.s32 	%r1, %r23, %r24, %r25;
	setp.gt.s32 	%p1, %r1, 999;
	@%p1 bra 	$L__BB1_24;
	cvta.to.global.u64 	%rd4, %rd3;
	mul.wide.s32 	%rd5, %r1, 48;
	add.s64 	%rd1, %rd4, %rd5;
	setp.leu.f64 	%p2, %fd114, 0d0000000000000000;
	setp.leu.f64 	%p3, %fd117, 0d0000000000000000;
	or.pred  	%p4, %p2, %p3;
	@%p4 bra 	$L__BB1_22;
	ld.global.v2.u32 	{%r42, %r43}, [%rd1];
	shr.u32 	%r44, %r43, 2;
	xor.b32  	%r45, %r44, %r43;
	ld.global.v2.u32 	{%r46, %r47}, [%rd1+8];
	ld.global.v2.u32 	{%r48, %r49}, [%rd1+16];
	st.global.v2.u32 	[%rd1+8], {%r47, %r48};
	shl.b32 	%r50, %r49, 4;
	shl.b32 	%r51, %r45, 1;
	xor.b32  	%r52, %r51, %r50;
	xor.b32  	%r53, %r52, %r45;
	xor.b32  	%r54, %r53, %r49;
	st.global.v2.u32 	[%rd1+16], {%r49, %r54};
	add.s32 	%r55, %r42, 362437;
	st.global.v2.u32 	[%rd1], {%r55, %r46};
	add.s32 	%r56, %r54, %r55;
	cvt.rn.f32.u32 	%f4, %r56;
	fma.rn.f32 	%f1, %f4, 0f2F800000, 0f2F000000;
	{
	.reg .b32 %temp; 
	mov.b64 	{%temp, %r92}, %fd114;
	}
	{
	.reg .b32 %temp; 
	mov.b64 	{%r93, %temp}, %fd114;
	}
	setp.gt.s32 	%p5, %r92, 1048575;
	mov.b32 	%r94, -1023;
	@%p5 bra 	$L__BB1_4;
	mul.f64 	%fd114, %fd114, 0d4350000000000000;
	{
	.reg .b32 %temp; 
	mov.b64 	{%temp, %r92}, %fd114;
	}
	{
	.reg .b32 %temp; 
	mov.b64 	{%r93, %temp}, %fd114;
	}
	mov.b32 	%r94, -1077;
$L__BB1_4:
	add.s32 	%r58, %r92, -1;
	setp.gt.u32 	%p6, %r58, 2146435070;
	@%p6 bra 	$L__BB1_8;
	shr.u32 	%r61, %r92, 20;
	add.s32 	%r95, %r94, %r61;
	and.b32  	%r62, %r92, 1048575;
	or.b32  	%r63, %r62, 1072693248;
	mov.b64 	%fd115, {%r93, %r63};
	setp.lt.u32 	%p8, %r63, 1073127583;
	@%p8 bra 	$L__BB1_7;
	{
	.reg .b32 %temp; 
	mov.b64 	{%r64, %temp}, %fd115;
	}
	{
	.reg .b32 %temp; 
	mov.b64 	{%temp, %r65}, %fd115;
	}
	add.s32 	%r66, %r65, -1048576;
	mov.b64 	%fd115, {%r64, %r66};
	add.s32 	%r95, %r95, 1;
$L__BB1_7:
	add.f64 	%fd30, %fd115, 0dBFF0000000000000;
	add.f64 	%fd31, %fd115, 0d3FF0000000000000;
	rcp.approx.ftz.f64 	%fd32, %fd31;
	neg.f64 	%fd33, %fd31;
	fma.rn.f64 	%fd34, %fd33, %fd32, 0d3FF0000000000000;
	fma.rn.f64 	%fd35, %fd34, %fd34, %fd34;
	fma.rn.f64 	%fd36, %fd35, %fd32, %fd32;
	mul.f64 	%fd37, %fd30, %fd36;
	fma.rn.f64 	%fd38, %fd30, %fd36, %fd37;
	mul.f64 	%fd39, %fd38, %fd38;
	fma.rn.f64 	%fd40, %fd39, 0d3EB1380B3AE80F1E, 0d3ED0EE258B7A8B04;
	fma.rn.f64 	%fd41, %fd40, %fd39, 0d3EF3B2669F02676F;
	fma.rn.f64 	%fd42, %fd41, %fd39, 0d3F1745CBA9AB0956;
	fma.rn.f64 	%fd43, %fd42, %fd39, 0d3F3C71C72D1B5154;
	fma.rn.f64 	%fd44, %fd43, %fd39, 0d3F624924923BE72D;
	fma.rn.f64 	%fd45, %fd44, %fd39, 0d3F8999999999A3C4;
	fma.rn.f64 	%fd46, %fd45, %fd39, 0d3FB5555555555554;
	sub.f64 	%fd47, %fd30, %fd38;
	add.f64 	%fd48, %fd47, %fd47;
	neg.f64 	%fd49, %fd38;
	fma.rn.f64 	%fd50, %fd49, %fd30, %fd48;
	mul.f64 	%fd51, %fd36, %fd50;
	mul.f64 	%fd52, %fd39, %fd46;
	fma.rn.f64 	%fd53, %fd52, %fd38, %fd51;
	xor.b32  	%r67, %r95, -2147483648;
	mov.b32 	%r68, 1127219200;
	mov.b64 	%fd54, {%r67, %r68};
	mov.b32 	%r69, -2147483648;
	mov.b64 	%fd55, {%r69, %r68};
	sub.f64 	%fd56, %fd54, %fd55;
	fma.rn.f64 	%fd57, %fd56, 0d3FE62E42FEFA39EF, %fd38;
	fma.rn.f64 	%fd58, %fd56, 0dBFE62E42FEFA39EF, %fd57;
	sub.f64 	%fd59, %fd58, %fd38;
	sub.f64 	%fd60, %fd53, %fd59;
	fma.rn.f64 	%fd61, %fd56, 0d3C7ABC9E3B39803F, %fd60;
	add.f64 	%fd116, %fd57, %fd61;
	bra.uni 	$L__BB1_9;
$L__BB1_8:
	fma.rn.f64 	%fd29, %fd114, 0d7FF0000000000000, 0d7FF0000000000000;
	{
	.reg .b32 %temp; 
	mov.b64 	{%temp, %r59}, %fd114;
	}
	and.b32  	%r60, %r59, 2147483647;
	setp.eq.s32 	%p7, %r60, 0;
	selp.f64 	%fd116, 0dFFF0000000000000, %fd29, %p7;
$L__BB1_9:
	{
	.reg .b32 %temp; 
	mov.b64 	{%temp, %r96}, %fd117;
	}
	{
	.reg .b32 %temp; 
	mov.b64 	{%r97, %temp}, %fd117;
	}
	setp.gt.s32 	%p9, %r96, 1048575;
	mov.b32 	%r98, -1023;
	@%p9 bra 	$L__BB1_11;
	mul.f64 	%fd117, %fd117, 0d4350000000000000;
	{
	.reg .b32 %temp; 
	mov.b64 	{%temp, %r96}, %fd117;
	}
	{
	.reg .b32 %temp; 
	mov.b64 	{%r97, %temp}, %fd117;
	}
	mov.b32 	%r98, -1077;
$L__BB1_11:
	add.s32 	%r72, %r96, -1;
	setp.gt.u32 	%p10, %r72, 2146435070;
	@%p10 bra 	$L__BB1_15;
	shr.u32 	%r75, %r96, 20;
	add.s32 	%r99, %r98, %r75;
	and.b32  	%r76, %r96, 1048575;
	or.b32  	%r77, %r76, 1072693248;
	mov.b64 	%fd118, {%r97, %r77};
	setp.lt.u32 	%p12, %r77, 1073127583;
	@%p12 bra 	$L__BB1_14;
	{
	.reg .b32 %temp; 
	mov.b64 	{%r78, %temp}, %fd118;
	}
	{
	.reg .b32 %temp; 
	mov.b64 	{%temp, %r79}, %fd118;
	}
	add.s32 	%r80, %r79, -1048576;
	mov.b64 	%fd118, {%r78, %r80};
	add.s32 	%r99, %r99, 1;
$L__BB1_14:
	add.f64 	%fd63, %fd118, 0dBFF0000000000000;
	add.f64 	%fd64, %fd118, 0d3FF0000000000000;
	rcp.approx.ftz.f64 	%fd65, %fd64;
	neg.f64 	%fd66, %fd64;
	fma.rn.f64 	%fd67, %fd66, %fd65, 0d3FF0000000000000;
	fma.rn.f64 	%fd68, %fd67, %fd67, %fd67;
	fma.rn.f64 	%fd69, %fd68, %fd65, %fd65;
	mul.f64 	%fd70, %fd63, %fd69;
	fma.rn.f64 	%fd71, %fd63, %fd69, %fd70;
	mul.f64 	%fd72, %fd71, %fd71;
	fma.rn.f64 	%fd73, %fd72, 0d3EB1380B3AE80F1E, 0d3ED0EE258B7A8B04;
	fma.rn.f64 	%fd74, %fd73, %fd72, 0d3EF3B2669F02676F;
	fma.rn.f64 	%fd75, %fd74, %fd72, 0d3F1745CBA9AB0956;
	fma.rn.f64 	%fd76, %fd75, %fd72, 0d3F3C71C72D1B5154;
	fma.rn.f64 	%fd77, %fd76, %fd72, 0d3F624924923BE72D;
	fma.rn.f64 	%fd78, %fd77, %fd72, 0d3F8999999999A3C4;
	fma.rn.f64 	%fd79, %fd78, %fd72, 0d3FB5555555555554;
	sub.f64 	%fd80, %fd63, %fd71;
	add.f64 	%fd81, %fd80, %fd80;
	neg.f64 	%fd82, %fd71;
	fma.rn.f64 	%fd83, %fd82, %fd63, %fd81;
	mul.f64 	%fd84, %fd69, %fd83;
	mul.f64 	%fd85, %fd72, %fd79;
	fma.rn.f64 	%fd86, %fd85, %fd71, %fd84;
	xor.b32  	%r81, %r99, -2147483648;
	mov.b32 	%r82, 1127219200;
	mov.b64 	%fd87, {%r81, %r82};
	mov.b32 	%r83, -2147483648;
	mov.b64 	%fd88, {%r83, %r82};
	sub.f64 	%fd89, %fd87, %fd88;
	fma.rn.f64 	%fd90, %fd89, 0d3FE62E42FEFA39EF, %fd71;
	fma.rn.f64 	%fd91, %fd89, 0dBFE62E42FEFA39EF, %fd90;
	sub.f64 	%fd92, %fd91, %fd71;
	sub.f64 	%fd93, %fd86, %fd92;
	fma.rn.f64 	%fd94, %fd89, 0d3C7ABC9E3B39803F, %fd93;
	add.f64 	%fd119, %fd90, %fd94;
	bra.uni 	$L__BB1_16;
$L__BB1_15:
	fma.rn.f64 	%fd62, %fd117, 0d7FF0000000000000, 0d7FF0000000000000;
	{
	.reg .b32 %temp; 
	mov.b64 	{%temp, %r73}, %fd117;
	}
	and.b32  	%r74, %r73, 2147483647;
	setp.eq.s32 	%p11, %r74, 0;
	selp.f64 	%fd119, 0dFFF0000000000000, %fd62, %p11;
$L__BB1_16:
	mul.f64 	%fd95, %fd116, 0d3C695355BAAAFAD3;
	fma.rn.f64 	%fd96, %fd116, 0d3FDBCB7B1526E50E, %fd95;
	mul.f64 	%fd97, %fd119, 0d3C695355BAAAFAD3;
	fma.rn.f64 	%fd98, %fd119, 0d3FDBCB7B1526E50E, %fd97;
	sub.f64 	%fd99, %fd98, %fd96;
	cvt.f64.f32 	%fd100, %f1;
	fma.rn.f64 	%fd101, %fd99, %fd100, %fd96;
	mov.f64 	%fd102, 0d4024000000000000;
	{
	.reg .b32 %temp; 
	mov.b64 	{%temp, %r84}, %fd102;
	}
	{
	.reg .b32 %temp; 
	mov.b64 	{%temp, %r22}, %fd101;
	}
	shr.u32 	%r85, %r22, 20;
	and.b32  	%r86, %r85, 2047;
	add.s32 	%r87, %r86, -1012;
	mov.b64 	%rd6, %fd101;
	shl.b64 	%rd7, %rd6, %r87;
	setp.eq.s64 	%p13, %rd7, -9223372036854775808;
	{ // callseq 0, 0
	.param .b64 param0;
	st.param.f64 	[param0], %fd101;
	.param .b64 retval0;
	call.uni (retval0), 
	__internal_accurate_pow, 
	(
	param0
	);
	ld.param.f64 	%fd103, [retval0];
	} // callseq 0
	setp.lt.s32 	%p14, %r84, 0;
	neg.f64 	%fd105, %fd103;
	selp.f64 	%fd106, %fd105, %fd103, %p13;
	selp.f64 	%fd107, %fd106, %fd103, %p14;
	cvt.rzi.f64.f64 	%fd108, %fd101;
	setp.neu.f64 	%p15, %fd101, %fd108;
	selp.f64 	%fd110, 0dFFF8000000000000, %fd107, %p15;
	selp.f64 	%fd120, %fd110, %fd107, %p14;
	add.f64 	%fd111, %fd101, 0d4024000000000000;
	{
	.reg .b32 %temp; 
	mov.b64 	{%temp, %r88}, %fd111;
	}
	and.b32  	%r89, %r88, 2146435072;
	setp.ne.s32 	%p16, %r89, 2146435072;
	@%p16 bra 	$L__BB1_21;
	setp.num.f64 	%p17, %fd101, %fd101;
	@%p17 bra 	$L__BB1_19;
	mov.f64 	%fd113, 0d4024000000000000;
	add.rn.f64 	%fd120, %fd113, %fd101;
	bra.uni 	$L__BB1_21;
$L__BB1_19:
	abs.f64 	%fd112, %fd101;
	setp.neu.f64 	%p18, %fd112, 0d7FF0000000000000;
	@%p18 bra 	$L__BB1_21;
	setp.lt.s32 	%p19, %r22, 0;
	selp.b32 	%r90, 0, 2146435072, %p19;
	mov.b32 	%r91, 0;
	mov.b64 	%fd120, {%r91, %r90};
$L__BB1_21:
	setp.eq.f64 	%p20, %fd101, 0d0000000000000000;
	selp.f64 	%fd121, 0d3FF0000000000000, %fd120, %p20;
	bra.uni 	$L__BB1_23;
$L__BB1_22:
	ld.global.v2.u32 	{%r26, %r27}, [%rd1];
	shr.u32 	%r28, %r27, 2;
	xor.b32  	%r29, %r28, %r27;
	ld.global.v2.u32 	{%r30, %r31}, [%rd1+8];
	ld.global.v2.u32 	{%r32, %r33}, [%rd1+16];
	st.global.v2.u32 	[%rd1+8], {%r31, %r32};
	shl.b32 	%r34, %r33, 4;
	shl.b32 	%r35, %r29, 1;
	xor.b32  	%r36, %r35, %r34;
	xor.b32  	%r37, %r36, %r29;
	xor.b32  	%r38, %r37, %r33;
	st.global.v2.u32 	[%rd1+16], {%r33, %r38};
	add.s32 	%r39, %r26, 362437;
	st.global.v2.u32 	[%rd1], {%r39, %r30};
	add.s32 	%r40, %r38, %r39;
	cvt.rn.f32.u32 	%f2, %r40;
	fma.rn.f32 	%f3, %f2, 0f2F800000, 0f2F000000;
	cvt.f64.f32 	%fd27, %f3;
	sub.f64 	%fd28, %fd117, %fd114;
	fma.rn.f64 	%fd121, %fd28, %fd27, %fd114;
$L__BB1_23:
	cvta.to.global.u64 	%rd9, %rd2;
	mul.wide.s32 	%rd10, %r1, 8;
	add.s64 	%rd11, %rd9, %rd10;
	st.global.f64 	[%rd11], %fd121;
$L__BB1_24:
	ret;

}
	// .globl	_Z20initializeVectorsGpuPdddP17curandStateXORWOW
.visible .entry _Z20initializeVectorsGpuPdddP17curandStateXORWOW(
	.param .u64 .ptr .align 1 _Z20initializeVectorsGpuPdddP17curandStateXORWOW_param_0,
	.param .f64 _Z20initializeVectorsGpuPdddP17curandStateXORWOW_param_1,
	.param .f64 _Z20initializeVectorsGpuPdddP17curandStateXORWOW_param_2,
	.param .u64 .ptr .align 1 _Z20initializeVectorsGpuPdddP17curandStateXORWOW_param_3
)
{
	.reg .pred 	%p<39>;
	.reg .b32 	%r<159>;
	.reg .b32 	%f<9>;
	.reg .b64 	%rd<17>;
	.reg .b64 	%fd<224>;

	ld.param.u64 	%rd5, [_Z20initializeVectorsGpuPdddP17curandStateXORWOW_param_0];
	ld.param.f64 	%fd38, [_Z20initializeVectorsGpuPdddP17curandStateXORWOW_param_1];
	ld.param.f64 	%fd39, [_Z20initializeVectorsGpuPdddP17curandStateXORWOW_param_2];
	ld.param.u64 	%rd4, [_Z20initializeVectorsGpuPdddP17curandStateXORWOW_param_3];
	cvta.to.global.u64 	%rd1, %rd5;
	mov.u32 	%r26, %ctaid.x;
	mov.u32 	%r27, %ntid.x;
	mov.u32 	%r28, %tid.x;
	mad.lo.s32 	%r1, %r26, %r27, %r28;
	setp.gt.s32 	%p1, %r1, 999;
	@%p1 bra 	$L__BB2_34;
	cvta.to.global.u64 	%rd6, %rd4;
	mul.wide.s32 	%rd7, %r1, 48;
	add.s64 	%rd2, %rd6, %rd7;
	setp.leu.f64 	%p2, %fd38, 0d0000000000000000;
	setp.leu.f64 	%p3, %fd39, 0d0000000000000000;
	{
	.reg .b32 %temp; 
	mov.b64 	{%temp, %r2}, %fd38;
	}
	mov.b32 	%r29, 1127219200;
	mov.b32 	%r30, -2147483648;
	mov.b64 	%fd1, {%r30, %r29};
	{
	.reg .b32 %temp; 
	mov.b64 	{%temp, %r3}, %fd39;
	}
	mov.f64 	%fd40, 0d4024000000000000;
	{
	.reg .b32 %temp; 
	mov.b64 	{%temp, %r4}, %fd40;
	}
	shl.b32 	%r5, %r1, 1;
	or.pred  	%p4, %p2, %p3;
	@%p4 bra 	$L__BB2_33;
	setp.lt.s32 	%p5, %r2, 1048576;
	mul.f64 	%fd46, %fd38, 0d4350000000000000;
	{
	.reg .b32 %temp; 
	mov.b64 	{%r61, %temp}, %fd46;
	}
	{
	.reg .b32 %temp; 
	mov.b64 	{%temp, %r62}, %fd46;
	}
	{
	.reg .b32 %temp; 
	mov.b64 	{%r63, %temp}, %fd38;
	}
	ld.global.v2.u32 	{%r64, %r65}, [%rd2];
	shr.u32 	%r66, %r65, 2;
	xor.b32  	%r67, %r66, %r65;
	ld.global.v2.u32 	{%r68, %r69}, [%rd2+8];
	ld.global.v2.u32 	{%r70, %r71}, [%rd2+16];
	st.global.v2.u32 	[%rd2+8], {%r69, %r70};
	shl.b32 	%r72, %r71, 4;
	shl.b32 	%r73, %r67, 1;
	xor.b32  	%r74, %r73, %r72;
	xor.b32  	%r75, %r74, %r67;
	xor.b32  	%r76, %r75, %r71;
	st.global.v2.u32 	[%rd2+16], {%r71, %r76};
	add.s32 	%r77, %r64, 362437;
	st.global.v2.u32 	[%rd2], {%r77, %r68};
	add.s32 	%r78, %r76, %r77;
	cvt.rn.f32.u32 	%f7, %r78;
	fma.rn.f32 	%f1, %f7, 0f2F800000, 0f2F000000;
	selp.f64 	%fd2, %fd46, %fd38, %p5;
	selp.b32 	%r6, %r62, %r2, %p5;
	selp.b32 	%r7, %r61, %r63, %p5;
	add.s32 	%r8, %r6, -1;
	setp.lt.u32 	%p6, %r8, 2146435071;
	@%p6 bra 	$L__BB2_4;
	fma.rn.f64 	%fd47, %fd2, 0d7FF0000000000000, 0d7FF0000000000000;
	{
	.reg .b32 %temp; 
	mov.b64 	{%temp, %r79}, %fd2;
	}
	and.b32  	%r80, %r79, 2147483647;
	setp.eq.s32 	%p7, %r80, 0;
	selp.f64 	%fd215, 0dFFF0000000000000, %fd47, %p7;
	bra.uni 	$L__BB2_7;
$L__BB2_4:
	setp.lt.s32 	%p8, %r2, 1048576;
	selp.b32 	%r81, -1077, -1023, %p8;
	shr.u32 	%r82, %r6, 20;
	add.s32 	%r155, %r81, %r82;
	and.b32  	%r83, %r6, 1048575;
	or.b32  	%r84, %r83, 1072693248;
	mov.b64 	%fd214, {%r7, %r84};
	setp.lt.u32 	%p9, %r84, 1073127583;
	@%p9 bra 	$L__BB2_6;
	{
	.reg .b32 %temp; 
	mov.b64 	{%r85, %temp}, %fd214;
	}
	{
	.reg .b32 %temp; 
	mov.b64 	{%temp, %r86}, %fd214;
	}
	add.s32 	%r87, %r86, -1048576;
	mov.b64 	%fd214, {%r85, %r87};
	add.s32 	%r155, %r155, 1;
$L__BB2_6:
	add.f64 	%fd48, %fd214, 0dBFF0000000000000;
	add.f64 	%fd49, %fd214, 0d3FF0000000000000;
	rcp.approx.ftz.f64 	%fd50, %fd49;
	neg.f64 	%fd51, %fd49;
	fma.rn.f64 	%fd52, %fd51, %fd50, 0d3FF0000000000000;
	fma.rn.f64 	%fd53, %fd52, %fd52, %fd52;
	fma.rn.f64 	%fd54, %fd53, %fd50, %fd50;
	mul.f64 	%fd55, %fd48, %fd54;
	fma.rn.f64 	%fd56, %fd48, %fd54, %fd55;
	mul.f64 	%fd57, %fd56, %fd56;
	fma.rn.f64 	%fd58, %fd57, 0d3EB1380B3AE80F1E, 0d3ED0EE258B7A8B04;
	fma.rn.f64 	%fd59, %fd58, %fd57, 0d3EF3B2669F02676F;
	fma.rn.f64 	%fd60, %fd59, %fd57, 0d3F1745CBA9AB0956;
	fma.rn.f64 	%fd61, %fd60, %fd57, 0d3F3C71C72D1B5154;
	fma.rn.f64 	%fd62, %fd61, %fd57, 0d3F624924923BE72D;
	fma.rn.f64 	%fd63, %fd62, %fd57, 0d3F8999999999A3C4;
	fma.rn.f64 	%fd64, %fd63, %fd57, 0d3FB5555555555554;
	sub.f64 	%fd65, %fd48, %fd56;
	add.f64 	%fd66, %fd65, %fd65;
	neg.f64 	%fd67, %fd56;
	fma.rn.f64 	%fd68, %fd67, %fd48, %fd66;
	mul.f64 	%fd69, %fd54, %fd68;
	mul.f64 	%fd70, %fd57, %fd64;
	fma.rn.f64 	%fd71, %fd70, %fd56, %fd69;
	xor.b32  	%r88, %r155, -2147483648;
	mov.b32 	%r89, 1127219200;
	mov.b64 	%fd72, {%r88, %r89};
	sub.f64 	%fd73, %fd72, %fd1;
	fma.rn.f64 	%fd74, %fd73, 0d3FE62E42FEFA39EF, %fd56;
	fma.rn.f64 	%fd75, %fd73, 0dBFE62E42FEFA39EF, %fd74;
	sub.f64 	%fd76, %fd75, %fd56;
	sub.f64 	%fd77, %fd71, %fd76;
	fma.rn.f64 	%fd78, %fd73, 0d3C7ABC9E3B39803F, %fd77;
	add.f64 	%fd215, %fd74, %fd78;
$L__BB2_7:
	mul.f64 	%fd79, %fd39, 0d4350000000000000;
	setp.lt.s32 	%p10, %r3, 1048576;
	selp.f64 	%fd9, %fd79, %fd39, %p10;
	{
	.reg .b32 %temp; 
	mov.b64 	{%temp, %r90}, %fd79;
	}
	selp.b32 	%r12, %r90, %r3, %p10;
	{
	.reg .b32 %temp; 
	mov.b64 	{%r91, %temp}, %fd79;
	}
	{
	.reg .b32 %temp; 
	mov.b64 	{%r92, %temp}, %fd39;
	}
	selp.b32 	%r13, %r91, %r92, %p10;
	add.s32 	%r14, %r12, -1;
	setp.lt.u32 	%p11, %r14, 2146435071;
	@%p11 bra 	$L__BB2_9;
	fma.rn.f64 	%fd80, %fd9, 0d7FF0000000000000, 0d7FF0000000000000;
	{
	.reg .b32 %temp; 
	mov.b64 	{%temp, %r93}, %fd9;
	}
	and.b32  	%r94, %r93, 2147483647;
	setp.eq.s32 	%p12, %r94, 0;
	selp.f64 	%fd217, 0dFFF0000000000000, %fd80, %p12;
	bra.uni 	$L__BB2_12;
$L__BB2_9:
	selp.b32 	%r95, -1077, -1023, %p10;
	shr.u32 	%r96, %r12, 20;
	add.s32 	%r156, %r95, %r96;
	and.b32  	%r97, %r12, 1048575;
	or.b32  	%r98, %r97, 1072693248;
	mov.b64 	%fd216, {%r13, %r98};
	setp.lt.u32 	%p14, %r98, 1073127583;
	@%p14 bra 	$L__BB2_11;
	{
	.reg .b32 %temp; 
	mov.b64 	{%r99, %temp}, %fd216;
	}
	{
	.reg .b32 %temp; 
	mov.b64 	{%temp, %r100}, %fd216;
	}
	add.s32 	%r101, %r100, -1048576;
	mov.b64 	%fd216, {%r99, %r101};
	add.s32 	%r156, %r156, 1;
$L__BB2_11:
	add.f64 	%fd81, %fd216, 0dBFF0000000000000;
	add.f64 	%fd82, %fd216, 0d3FF0000000000000;
	rcp.approx.ftz.f64 	%fd83, %fd82;
	neg.f64 	%fd84, %fd82;
	fma.rn.f64 	%fd85, %fd84, %fd83, 0d3FF0000000000000;
	fma.rn.f64 	%fd86, %fd85, %fd85, %fd85;
	fma.rn.f64 	%fd87, %fd86, %fd83, %fd83;
	mul.f64 	%fd88, %fd81, %fd87;
	fma.rn.f64 	%fd89, %fd81, %fd87, %fd88;
	mul.f64 	%fd90, %fd89, %fd89;
	fma.rn.f64 	%fd91, %fd90, 0d3EB1380B3AE80F1E, 0d3ED0EE258B7A8B04;
	fma.rn.f64 	%fd92, %fd91, %fd90, 0d3EF3B2669F02676F;
	fma.rn.f64 	%fd93, %fd92, %fd90, 0d3F1745CBA9AB0956;
	fma.rn.f64 	%fd94, %fd93, %fd90, 0d3F3C71C72D1B5154;
	fma.rn.f64 	%fd95, %fd94, %fd90, 0d3F624924923BE72D;
	fma.rn.f64 	%fd96, %fd95, %fd90, 0d3F8999999999A3C4;
	fma.rn.f64 	%fd97, %fd96, %fd90, 0d3FB5555555555554;
	sub.f64 	%fd98, %fd81, %fd89;
	add.f64 	%fd99, %fd98, %fd98;
	neg.f64 	%fd100, %fd89;
	fma.rn.f64 	%fd101, %fd100, %fd81, %fd99;
	mul.f64 	%fd102, %fd87, %fd101;
	mul.f64 	%fd103, %fd90, %fd97;
	fma.rn.f64 	%fd104, %fd103, %fd89, %fd102;
	xor.b32  	%r102, %r156, -2147483648;
	mov.b32 	%r103, 1127219200;
	mov.b64 	%fd105, {%r102, %r103};
	sub.f64 	%fd106, %fd105, %fd1;
	fma.rn.f64 	%fd107, %fd106, 0d3FE62E42FEFA39EF, %fd89;
	fma.rn.f64 	%fd108, %fd106, 0dBFE62E42FEFA39EF, %fd107;
	sub.f64 	%fd109, %fd108, %fd89;
	sub.f64 	%fd110, %fd104, %fd109;
	fma.rn.f64 	%fd111, %fd106, 0d3C7ABC9E3B39803F, %fd110;
	add.f64 	%fd217, %fd107, %fd111;
$L__BB2_12:
	mul.f64 	%fd112, %fd215, 0d3C695355BAAAFAD3;
	fma.rn.f64 	%fd113, %fd215, 0d3FDBCB7B1526E50E, %fd112;
	setp.lt.s32 	%p15, %r4, 0;
	mul.f64 	%fd114, %fd217, 0d3C695355BAAAFAD3;
	fma.rn.f64 	%fd115, %fd217, 0d3FDBCB7B1526E50E, %fd114;
	sub.f64 	%fd116, %fd115, %fd113;
	cvt.f64.f32 	%fd117, %f1;
	fma.rn.f64 	%fd118, %fd116, %fd117, %fd113;
	{
	.reg .b32 %temp; 
	mov.b64 	{%temp, %r18}, %fd118;
	}
	shr.u32 	%r104, %r18, 20;
	and.b32  	%r105, %r104, 2047;
	add.s32 	%r106, %r105, -1012;
	mov.b64 	%rd10, %fd118;
	shl.b64 	%rd11, %rd10, %r106;
	setp.eq.s64 	%p16, %rd11, -9223372036854775808;
	{ // callseq 1, 0
	.param .b64 param0;
	st.param.f64 	[param0], %fd118;
	.param .b64 retval0;
	call.uni (retval0), 
	__internal_accurate_pow, 
	(
	param0
	);
	ld.param.f64 	%fd119, [retval0];
	} // callseq 1
	neg.f64 	%fd121, %fd119;
	selp.f64 	%fd122, %fd121, %fd119, %p16;
	selp.f64 	%fd123, %fd122, %fd119, %p15;
	cvt.rzi.f64.f64 	%fd124, %fd118;
	setp.neu.f64 	%p17, %fd118, %fd124;
	selp.f64 	%fd126, 0dFFF8000000000000, %fd123, %p17;
	selp.f64 	%fd218, %fd126, %fd123, %p15;
	add.f64 	%fd127, %fd118, 0d4024000000000000;
	{
	.reg .b32 %temp; 
	mov.b64 	{%temp, %r107}, %fd127;
	}
	and.b32  	%r108, %r107, 2146435072;
	setp.ne.s32 	%p18, %r108, 2146435072;
	@%p18 bra 	$L__BB2_17;
	setp.nan.f64 	%p19, %fd118, %fd118;
	@%p19 bra 	$L__BB2_16;
	abs.f64 	%fd128, %fd118;
	setp.neu.f64 	%p20, %fd128, 0d7FF0000000000000;
	@%p20 bra 	$L__BB2_17;
	setp.lt.s32 	%p21, %r18, 0;
	selp.b32 	%r109, 0, 2146435072, %p21;
	mov.b32 	%r110, 0;
	mov.b64 	%fd218, {%r110, %r109};
	bra.uni 	$L__BB2_17;
$L__BB2_16:
	mov.f64 	%fd129, 0d4024000000000000;
	add.rn.f64 	%fd218, %fd129, %fd118;
$L__BB2_17:
	setp.lt.u32 	%p22, %r8, 2146435071;
	setp.eq.f64 	%p23, %fd118, 0d0000000000000000;
	selp.f64 	%fd130, 0d3FF0000000000000, %fd218, %p23;
	mul.wide.s32 	%rd13, %r5, 8;
	add.s64 	%rd3, %rd1, %rd13;
	st.global.f64 	[%rd3], %fd130;
	ld.global.v2.u32 	{%r111, %r112}, [%rd2];
	shr.u32 	%r113, %r112, 2;
	xor.b32  	%r114, %r113, %r112;
	ld.global.v2.u32 	{%r115, %r116}, [%rd2+8];
	ld.global.v2.u32 	{%r117, %r118}, [%rd2+16];
	st.global.v2.u32 	[%rd2+8], {%r116, %r117};
	shl.b32 	%r119, %r118, 4;
	shl.b32 	%r120, %r114, 1;
	xor.b32  	%r121, %r120, %r119;
	xor.b32  	%r122, %r121, %r114;
	xor.b32  	%r123, %r122, %r118;
	st.global.v2.u32 	[%rd2+16], {%r118, %r123};
	add.s32 	%r124, %r111, 362437;
	st.global.v2.u32 	[%rd2], {%r124, %r115};
	add.s32 	%r125, %r123, %r124;
	cvt.rn.f32.u32 	%f8, %r125;
	fma.rn.f32 	%f2, %f8, 0f2F800000, 0f2F000000;
	@%p22 bra 	$L__BB2_19;
	fma.rn.f64 	%fd131, %fd2, 0d7FF0000000000000, 0d7FF0000000000000;
	{
	.reg .b32 %temp; 
	mov.b64 	{%temp, %r126}, %fd2;
	}
	and.b32  	%r127, %r126, 2147483647;
	setp.eq.s32 	%p24, %r127, 0;
	selp.f64 	%fd220, 0dFFF0000000000000, %fd131, %p24;
	bra.uni 	$L__BB2_22;
$L__BB2_19:
	setp.lt.s32 	%p25, %r2, 1048576;
	selp.b32 	%r128, -1077, -1023, %p25;
	shr.u32 	%r129, %r6, 20;
	add.s32 	%r157, %r128, %r129;
	and.b32  	%r130, %r6, 1048575;
	or.b32  	%r131, %r130, 1072693248;
	mov.b64 	%fd219, {%r7, %r131};
	setp.lt.u32 	%p26, %r131, 1073127583;
	@%p26 bra 	$L__BB2_21;
	{
	.reg .b32 %temp; 
	mov.b64 	{%r132, %temp}, %fd219;
	}
	{
	.reg .b32 %temp; 
	mov.b64 	{%temp, %r133}, %fd219;
	}
	add.s32 	%r134, %r133, -1048576;
	mov.b64 	%fd219, {%r132, %r134};
	add.s32 	%r157, %r157, 1;
$L__BB2_21:
	add.f64 	%fd132, %fd219, 0dBFF0000000000000;
	add.f64 	%fd133, %fd219, 0d3FF0000000000000;
	rcp.approx.ftz.f64 	%fd134, %fd133;
	neg.f64 	%fd135, %fd133;
	fma.rn.f64 	%fd136, %fd135, %fd134, 0d3FF0000000000000;
	fma.rn.f64 	%fd137, %fd136, %fd136, %fd136;
	fma.rn.f64 	%fd138, %fd137, %fd134, %fd134;
	mul.f64 	%fd139, %fd132, %fd138;
	fma.rn.f64 	%fd140, %fd132, %fd138, %fd139;
	mul.f64 	%fd141, %fd140, %fd140;
	fma.rn.f64 	%fd142, %fd141, 0d3EB1380B3AE80F1E, 0d3ED0EE258B7A8B04;
	fma.rn.f64 	%fd143, %fd142, %fd141, 0d3EF3B2669F02676F;
	fma.rn.f64 	%fd144, %fd143, %fd141, 0d3F1745CBA9AB0956;
	fma.rn.f64 	%fd145, %fd144, %fd141, 0d3F3C71C72D1B5154;
	fma.rn.f64 	%fd146, %fd145, %fd141, 0d3F624924923BE72D;
	fma.rn.f64 	%fd147, %fd146, %fd141, 0d3F8999999999A3C4;
	fma.rn.f64 	%fd148, %fd147, %fd141, 0d3FB5555555555554;
	sub.f64 	%fd149, %fd132, %fd140;
	add.f64 	%fd150, %fd149, %fd149;
	neg.f64 	%fd151, %fd140;
	fma.rn.f64 	%fd152, %fd151, %fd132, %fd150;
	mul.f64 	%fd153, %fd138, %fd152;
	mul.f64 	%fd154, %fd141, %fd148;
	fma.rn.f64 	%fd155, %fd154, %fd140, %fd153;
	xor.b32  	%r135, %r157, -2147483648;
	mov.b32 	%r136, 1127219200;
	mov.b64 	%fd156, {%r135, %r136};
	sub.f64 	%fd157, %fd156, %fd1;
	fma.rn.f64 	%fd158, %fd157, 0d3FE62E42FEFA39EF, %fd140;
	fma.rn.f64 	%fd159, %fd157, 0dBFE62E42FEFA39EF, %fd158;
	sub.f64 	%fd160, %fd159, %fd140;
	sub.f64 	%fd161, %fd155, %fd160;
	fma.rn.f64 	%fd162, %fd157, 0d3C7ABC9E3B39803F, %fd161;
	add.f64 	%fd220, %fd158, %fd162;
$L__BB2_22:
	setp.lt.u32 	%p27, %r14, 2146435071;
	@%p27 bra 	$L__BB2_24;
	fma.rn.f64 	%fd163, %fd9, 0d7FF0000000000000, 0d7FF0000000000000;
	{
	.reg .b32 %temp; 
	mov.b64 	{%temp, %r137}, %fd9;
	}
	and.b32  	%r138, %r137, 2147483647;
	setp.eq.s32 	%p28, %r138, 0;
	selp.f64 	%fd222, 0dFFF0000000000000, %fd163, %p28;
	bra.uni 	$L__BB2_27;
$L__BB2_24:
	setp.lt.s32 	%p29, %r3, 1048576;
	selp.b32 	%r139, -1077, -1023, %p29;
	shr.u32 	%r140, %r12, 20;
	add.s32 	%r158, %r139, %r140;
	and.b32  	%r141, %r12, 1048575;
	or.b32  	%r142, %r141, 1072693248;
	mov.b64 	%fd221, {%r13, %r142};
	setp.lt.u32 	%p30, %r142, 1073127583;
	@%p30 bra 	$L__BB2_26;
	{
	.reg .b32 %temp; 
	mov.b64 	{%r143, %temp}, %fd221;
	}
	{
	.reg .b32 %temp; 
	mov.b64 	{%temp, %r144}, %fd221;
	}
	add.s32 	%r145, %r144, -1048576;
	mov.b64 	%fd221, {%r143, %r145};
	add.s32 	%r158, %r158, 1;
$L__BB2_26:
	add.f64 	%fd164, %fd221, 0dBFF0000000000000;
	add.f64 	%fd165, %fd221, 0d3FF0000000000000;
	rcp.approx.ftz.f64 	%fd166, %fd165;
	neg.f64 	%fd167, %fd165;
	fma.rn.f64 	%fd168, %fd167, %fd166, 0d3FF0000000000000;
	fma.rn.f64 	%fd169, %fd168, %fd168, %fd168;
	fma.rn.f64 	%fd170, %fd169, %fd166, %fd166;
	mul.f64 	%fd171, %fd164, %fd170;
	fma.rn.f64 	%fd172, %fd164, %fd170, %fd171;
	mul.f64 	%fd173, %fd172, %fd172;
	fma.rn.f64 	%fd174, %fd173, 0d3EB1380B3AE80F1E, 0d3ED0EE258B7A8B04;
	fma.rn.f64 	%fd175, %fd174, %fd173, 0d3EF3B2669F02676F;
	fma.rn.f64 	%fd176, %fd175, %fd173, 0d3F1745CBA9AB0956;
	fma.rn.f64 	%fd177, %fd176, %fd173, 0d3F3C71C72D1B5154;
	fma.rn.f64 	%fd178, %fd177, %fd173, 0d3F624924923BE72D;
	fma.rn.f64 	%fd179, %fd178, %fd173, 0d3F8999999999A3C4;
	fma.rn.f64 	%fd180, %fd179, %fd173, 0d3FB5555555555554;
	sub.f64 	%fd181, %fd164, %fd172;
	add.f64 	%fd182, %fd181, %fd181;
	neg.f64 	%fd183, %fd172;
	fma.rn.f64 	%fd184, %fd183, %fd164, %fd182;
	mul.f64 	%fd185, %fd170, %fd184;
	mul.f64 	%fd186, %fd173, %fd180;
	fma.rn.f64 	%fd187, %fd186, %fd172, %fd185;
	xor.b32  	%r146, %r158, -2147483648;
	mov.b32 	%r147, 1127219200;
	mov.b64 	%fd188, {%r146, %r147};
	sub.f64 	%fd189, %fd188, %fd1;
	fma.rn.f64 	%fd190, %fd189, 0d3FE62E42FEFA39EF, %fd172;
	fma.rn.f64 	%fd191, %fd189, 0dBFE62E42FEFA39EF, %fd190;
	sub.f64 	%fd192, %fd191, %fd172;
	sub.f64 	%fd193, %fd187, %fd192;
	fma.rn.f64 	%fd194, %fd189, 0d3C7ABC9E3B39803F, %fd193;
	add.f64 	%fd222, %fd190, %fd194;
$L__BB2_27:
	mul.f64 	%fd195, %fd220, 0d3C695355BAAAFAD3;
	fma.rn.f64 	%fd196, %fd220, 0d3FDBCB7B1526E50E, %fd195;
	setp.lt.s32 	%p31, %r4, 0;
	mul.f64 	%fd197, %fd222, 0d3C695355BAAAFAD3;
	fma.rn.f64 	%fd198, %fd222, 0d3FDBCB7B1526E50E, %fd197;
	sub.f64 	%fd199, %fd198, %fd196;
	cvt.f64.f32 	%fd200, %f2;
	fma.rn.f64 	%fd201, %fd199, %fd200, %fd196;
	{
	.reg .b32 %temp; 
	mov.b64 	{%temp, %r25}, %fd201;
	}
	shr.u32 	%r148, %r25, 20;
	and.b32  	%r149, %r148, 2047;
	add.s32 	%r150, %r149, -1012;
	mov.b64 	%rd14, %fd201;
	shl.b64 	%rd15, %rd14, %r150;
	setp.eq.s64 	%p32, %rd15, -9223372036854775808;
	{ // callseq 2, 0
	.param .b64 param0;
	st.param.f64 	[param0], %fd201;
	.param .b64 retval0;
	call.uni (retval0), 
	__internal_accurate_pow, 
	(
	param0
	);
	ld.param.f64 	%fd202, [retval0];
	} // callseq 2
	neg.f64 	%fd204, %fd202;
	selp.f64 	%fd205, %fd204, %fd202, %p32;
	selp.f64 	%fd206, %fd205, %fd202, %p31;
	cvt.rzi.f64.f64 	%fd207, %fd201;
	setp.neu.f64 	%p33, %fd201, %fd207;
	selp.f64 	%fd209, 0dFFF8000000000000, %fd206, %p33;
	selp.f64 	%fd223, %fd209, %fd206, %p31;
	add.f64 	%fd210, %fd201, 0d4024000000000000;
	{
	.reg .b32 %temp; 
	mov.b64 	{%temp, %r151}, %fd210;
	}
	and.b32  	%r152, %r151, 2146435072;
	setp.ne.s32 	%p34, %r152, 2146435072;
	@%p34 bra 	$L__BB2_32;
	setp.nan.f64 	%p35, %fd201, %fd201;
	@%p35 bra 	$L__BB2_31;
	abs.f64 	%fd211, %fd201;
	setp.neu.f64 	%p36, %fd211, 0d7FF0000000000000;
	@%p36 bra 	$L__BB2_32;
	setp.lt.s32 	%p37, %r25, 0;
	selp.b32 	%r153, 0, 2146435072, %p37;
	mov.b32 	%r154, 0;
	mov.b64 	%fd223, {%r154, %r153};
	bra.uni 	$L__BB2_32;
$L__BB2_31:
	mov.f64 	%fd212, 0d4024000000000000;
	add.rn.f64 	%fd223, %fd212, %fd201;
$L__BB2_32:
	setp.eq.f64 	%p38, %fd201, 0d0000000000000000;
	selp.f64 	%fd213, 0d3FF0000000000000, %fd223, %p38;
	st.global.f64 	[%rd3+8], %fd213;
	bra.uni 	$L__BB2_34;
$L__BB2_33:
	sub.f64 	%fd41, %fd39, %fd38;
	ld.global.v2.u32 	{%r31, %r32}, [%rd2];
	shr.u32 	%r33, %r32, 2;
	xor.b32  	%r34, %r33, %r32;
	ld.global.v2.u32 	{%r35, %r36}, [%rd2+8];
	ld.global.v2.u32 	{%r37, %r38}, [%rd2+16];
	st.global.v2.u32 	[%rd2+8], {%r36, %r37};
	shl.b32 	%r39, %r38, 4;
	shl.b32 	%r40, %r34, 1;
	xor.b32  	%r41, %r40, %r39;
	xor.b32  	%r42, %r41, %r34;
	xor.b32  	%r43, %r42, %r38;
	st.global.v2.u32 	[%rd2+16], {%r38, %r43};
	add.s32 	%r44, %r31, 362437;
	st.global.v2.u32 	[%rd2], {%r44, %r35};
	add.s32 	%r45, %r43, %r44;
	cvt.rn.f32.u32 	%f3, %r45;
	fma.rn.f32 	%f4, %f3, 0f2F800000, 0f2F000000;
	cvt.f64.f32 	%fd42, %f4;
	fma.rn.f64 	%fd43, %fd41, %fd42, %fd38;
	mul.wide.s32 	%rd8, %r5, 8;
	add.s64 	%rd9, %rd1, %rd8;
	st.global.f64 	[%rd9], %fd43;
	ld.global.v2.u32 	{%r46, %r47}, [%rd2];
	shr.u32 	%r48, %r47, 2;
	xor.b32  	%r49, %r48, %r47;
	ld.global.v2.u32 	{%r50, %r51}, [%rd2+8];
	ld.global.v2.u32 	{%r52, %r53}, [%rd2+16];
	st.global.v2.u32 	[%rd2+8], {%r51, %r52};
	shl.b32 	%r54, %r53, 4;
	shl.b32 	%r55, %r49, 1;
	xor.b32  	%r56, %r55, %r54;
	xor.b32  	%r57, %r56, %r49;
	xor.b32  	%r58, %r57, %r53;
	st.global.v2.u32 	[%rd2+16], {%r53, %r58};
	add.s32 	%r59, %r46, 362437;
	st.global.v2.u32 	[%rd2], {%r59, %r50};
	add.s32 	%r60, %r58, %r59;
	cvt.rn.f32.u32 	%f5, %r60;
	fma.rn.f32 	%f6, %f5, 0f2F800000, 0f2F000000;
	cvt.f64.f32 	%fd44, %f6;
	fma.rn.f64 	%fd45, %fd41, %fd44, %fd38;
	st.global.f64 	[%rd9+8], %fd45;
$L__BB2_34:
	ret;

}
.func  (.param .b64 func_retval0) __internal_accurate_pow(
	.param .b64 __internal_accurate_pow_param_0
)
{
	.reg .pred 	%p<8>;
	.reg .b32 	%r<46>;
	.reg .b32 	%f<3>;
	.reg .b64 	%fd<109>;

	ld.param.f64 	%fd10, [__internal_accurate_pow_param_0];
	mov.f64 	%fd11, 0d4024000000000000;
	{
	.reg .b32 %temp; 
	mov.b64 	{%temp, %r8}, %fd11;
	}
	{
	.reg .b32 %temp; 
	mov.b64 	{%r9, %temp}, %fd11;
	}
	shr.u32 	%r10, %r8, 20;
	setp.lt.u32 	%p1, %r8, 1048576;
	mov.f64 	%fd12, 0d4384000000000000;
	{
	.reg .b32 %temp; 
	mov.b64 	{%temp, %r11}, %fd12;
	}
	{
	.reg .b32 %temp; 
	mov.b64 	{%r12, %temp}, %fd12;
	}
	shr.u32 	%r13, %r11, 20;
	add.s32 	%r14, %r13, -54;
	selp.b32 	%r15, %r12, %r9, %p1;
	selp.b32 	%r16, %r11, %r8, %p1;
	selp.b32 	%r1, %r14, %r10, %p1;
	add.s32 	%r45, %r1, -1023;
	and.b32  	%r17, %r16, -2146435073;
	or.b32  	%r18, %r17, 1072693248;
	mov.b64 	%fd107, {%r15, %r18};
	setp.lt.u32 	%p2, %r18, 1073127583;
	@%p2 bra 	$L__BB3_2;
	{
	.reg .b32 %temp; 
	mov.b64 	{%r19, %temp}, %fd107;
	}
	{
	.reg .b32 %temp; 
	mov.b64 	{%temp, %r20}, %fd107;
	}
	add.s32 	%r21, %r20, -1048576;
	mov.b64 	%fd107, {%r19, %r21};
	add.s32 	%r45, %r1, -1022;
$L__BB3_2:
	add.f64 	%fd13, %fd107, 0dBFF0000000000000;
	add.f64 	%fd14, %fd107, 0d3FF0000000000000;
	rcp.approx.ftz.f64 	%fd15, %fd14;
	neg.f64 	%fd16, %fd14;
	fma.rn.f64 	%fd17, %fd16, %fd15, 0d3FF0000000000000;
	fma.rn.f64 	%fd18, %fd17, %fd17, %fd17;
	fma.rn.f64 	%fd19, %fd18, %fd15, %fd15;
	mul.f64 	%fd20, %fd13, %fd19;
	fma.rn.f64 	%fd21, %fd13, %fd19, %fd20;
	mul.f64 	%fd22, %fd21, %fd21;
	fma.rn.f64 	%fd23, %fd22, 0d3EB0F5FF7D2CAFE2, 0d3ED0F5D241AD3B5A;
	fma.rn.f64 	%fd24, %fd23, %fd22, 0d3EF3B20A75488A3F;
	fma.rn.f64 	%fd25, %fd24, %fd22, 0d3F1745CDE4FAECD5;
	fma.rn.f64 	%fd26, %fd25, %fd22, 0d3F3C71C7258A578B;
	fma.rn.f64 	%fd27, %fd26, %fd22, 0d3F6249249242B910;
	fma.rn.f64 	%fd28, %fd27, %fd22, 0d3F89999999999DFB;
	sub.f64 	%fd29, %fd13, %fd21;
	add.f64 	%fd30, %fd29, %fd29;
	neg.f64 	%fd31, %fd21;
	fma.rn.f64 	%fd32, %fd31, %fd13, %fd30;
	mul.f64 	%fd33, %fd19, %fd32;
	fma.rn.f64 	%fd34, %fd22, %fd28, 0d3FB5555555555555;
	mov.f64 	%fd35, 0d3FB5555555555555;
	sub.f64 	%fd36, %fd35, %fd34;
	fma.rn.f64 	%fd37, %fd22, %fd28, %fd36;
	add.f64 	%fd38, %fd37, 0dBC46A4CB00B9E7B0;
	add.f64 	%fd39, %fd34, %fd38;
	sub.f64 	%fd40, %fd34, %fd39;
	add.f64 	%fd41, %fd38, %fd40;
	mul.rn.f64 	%fd42, %fd21, %fd21;
	neg.f64 	%fd43, %fd42;
	fma.rn.f64 	%fd44, %fd21, %fd21, %fd43;
	{
	.reg .b32 %temp; 
	mov.b64 	{%r22, %temp}, %fd33;
	}
	{
	.reg .b32 %temp; 
	mov.b64 	{%temp, %r23}, %fd33;
	}
	add.s32 	%r24, %r23, 1048576;
	mov.b64 	%fd45, {%r22, %r24};
	fma.rn.f64 	%fd46, %fd21, %fd45, %fd44;
	mul.rn.f64 	%fd47, %fd42, %fd21;
	neg.f64 	%fd48, %fd47;
	fma.rn.f64 	%fd49, %fd42, %fd21, %fd48;
	fma.rn.f64 	%fd50, %fd42, %fd33, %fd49;
	fma.rn.f64 	%fd51, %fd46, %fd21, %fd50;
	mul.rn.f64 	%fd52, %fd39, %fd47;
	neg.f64 	%fd53, %fd52;
	fma.rn.f64 	%fd54, %fd39, %fd47, %fd53;
	fma.rn.f64 	%fd55, %fd39, %fd51, %fd54;
	fma.rn.f64 	%fd56, %fd41, %fd47, %fd55;
	add.f64 	%fd57, %fd52, %fd56;
	sub.f64 	%fd58, %fd52, %fd57;
	add.f64 	%fd59, %fd56, %fd58;
	add.f64 	%fd60, %fd21, %fd57;
	sub.f64 	%fd61, %fd21, %fd60;
	add.f64 	%fd62, %fd57, %fd61;
	add.f64 	%fd63, %fd59, %fd62;
	add.f64 	%fd64, %fd33, %fd63;
	add.f64 	%fd65, %fd60, %fd64;
	sub.f64 	%fd66, %fd60, %fd65;
	add.f64 	%fd67, %fd64, %fd66;
	xor.b32  	%r25, %r45, -2147483648;
	mov.b32 	%r26, 1127219200;
	mov.b64 	%fd68, {%r25, %r26};
	mov.b32 	%r27, -2147483648;
	mov.b64 	%fd69, {%r27, %r26};
	sub.f64 	%fd70, %fd68, %fd69;
	fma.rn.f64 	%fd71, %fd70, 0d3FE62E42FEFA39EF, %fd65;
	fma.rn.f64 	%fd72, %fd70, 0dBFE62E42FEFA39EF, %fd71;
	sub.f64 	%fd73, %fd72, %fd65;
	sub.f64 	%fd74, %fd67, %fd73;
	fma.rn.f64 	%fd75, %fd70, 0d3C7ABC9E3B39803F, %fd74;
	add.f64 	%fd76, %fd71, %fd75;
	sub.f64 	%fd77, %fd71, %fd76;
	add.f64 	%fd78, %fd75, %fd77;
	{
	.reg .b32 %temp; 
	mov.b64 	{%temp, %r28}, %fd10;
	}
	{
	.reg .b32 %temp; 
	mov.b64 	{%r29, %temp}, %fd10;
	}
	shl.b32 	%r30, %r28, 1;
	setp.gt.u32 	%p3, %r30, -33554433;
	and.b32  	%r31, %r28, -15728641;
	selp.b32 	%r32, %r31, %r28, %p3;
	mov.b64 	%fd79, {%r29, %r32};
	mul.rn.f64 	%fd80, %fd76, %fd79;
	neg.f64 	%fd81, %fd80;
	fma.rn.f64 	%fd82, %fd76, %fd79, %fd81;
	fma.rn.f64 	%fd83, %fd78, %fd79, %fd82;
	add.f64 	%fd4, %fd80, %fd83;
	sub.f64 	%fd84, %fd80, %fd4;
	add.f64 	%fd5, %fd83, %fd84;
	fma.rn.f64 	%fd85, %fd4, 0d3FF71547652B82FE, 0d4338000000000000;
	{
	.reg .b32 %temp; 
	mov.b64 	{%r5, %temp}, %fd85;
	}
	mov.f64 	%fd86, 0dC338000000000000;
	add.rn.f64 	%fd87, %fd85, %fd86;
	fma.rn.f64 	%fd88, %fd87, 0dBFE62E42FEFA39EF, %fd4;
	fma.rn.f64 	%fd89, %fd87, 0dBC7ABC9E3B39803F, %fd88;
	fma.rn.f64 	%fd90, %fd89, 0d3E5ADE1569CE2BDF, 0d3E928AF3FCA213EA;
	fma.rn.f64 	%fd91, %fd90, %fd89, 0d3EC71DEE62401315;
	fma.rn.f64 	%fd92, %fd91, %fd89, 0d3EFA01997C89EB71;
	fma.rn.f64 	%fd93, %fd92, %fd89, 0d3F2A01A014761F65;
	fma.rn.f64 	%fd94, %fd93, %fd89, 0d3F56C16C1852B7AF;
	fma.rn.f64 	%fd95, %fd94, %fd89, 0d3F81111111122322;
	fma.rn.f64 	%fd96, %fd95, %fd89, 0d3FA55555555502A1;
	fma.rn.f64 	%fd97, %fd96, %fd89, 0d3FC5555555555511;
	fma.rn.f64 	%fd98, %fd97, %fd89, 0d3FE000000000000B;
	fma.rn.f64 	%fd99, %fd98, %fd89, 0d3FF0000000000000;
	fma.rn.f64 	%fd100, %fd99, %fd89, 0d3FF0000000000000;
	{
	.reg .b32 %temp; 
	mov.b64 	{%r6, %temp}, %fd100;
	}
	{
	.reg .b32 %temp; 
	mov.b64 	{%temp, %r7}, %fd100;
	}
	shl.b32 	%r33, %r5, 20;
	add.s32 	%r34, %r33, %r7;
	mov.b64 	%fd108, {%r6, %r34};
	{
	.reg .b32 %temp; 
	mov.b64 	{%temp, %r35}, %fd4;
	}
	mov.b32 	%f2, %r35;
	abs.f32 	%f1, %f2;
	setp.lt.f32 	%p4, %f1, 0f4086232B;
	@%p4 bra 	$L__BB3_5;
	setp.lt.f64 	%p5, %fd4, 0d0000000000000000;
	add.f64 	%fd101, %fd4, 0d7FF0000000000000;
	selp.f64 	%fd108, 0d0000000000000000, %fd101, %p5;
	setp.geu.f32 	%p6, %f1, 0f40874800;
	@%p6 bra 	$L__BB3_5;
	shr.u32 	%r36, %r5, 31;
	add.s32 	%r37, %r5, %r36;
	shr.s32 	%r38, %r37, 1;
	shl.b32 	%r39, %r38, 20;
	add.s32 	%r40, %r7, %r39;
	mov.b64 	%fd102, {%r6, %r40};
	sub.s32 	%r41, %r5, %r38;
	shl.b32 	%r42, %r41, 20;
	add.s32 	%r43, %r42, 1072693248;
	mov.b32 	%r44, 0;
	mov.b64 	%fd103, {%r44, %r43};
	mul.f64 	%fd108, %fd103, %fd102;
$L__BB3_5:
	abs.f64 	%fd104, %fd108;
	setp.eq.f64 	%p7, %fd104, 0d7FF0000000000000;
	fma.rn.f64 	%fd105, %fd108, %fd5, %fd108;
	selp.f64 	%fd106, %fd108, %fd105, %p7;
	st.param.f64 	[func_retval0], %fd106;
	ret;

}


// ===== COMPILED SASS (sm_100) =====

	.target	sm_100

	.elftype	@"ET_EXEC"


//--------------------- .note.nv.tkinfo           --------------------------
	.section	.note.nv.tkinfo,"",@"SHT_NOTE"
	.sectionflags	@"SHF_NOTE_NV_TKINFO"
	.tkinfo
        /*0018*/ 	.word	0x00000002
        /*0030*/ 	.string	""
        /*0030*/ 	.string	"ptxas"
        /*0030*/ 	.string	"Cuda compilation tools, release 13.0, V13.0.88"
        /*0030*/ 	.string	"Build cuda_13.0.r13.0/compiler.36424714_0"
        /*0030*/ 	.string	"-arch sm_100 -m 64 "



//--------------------- .note.nv.cuinfo           --------------------------
	.section	.note.nv.cuinfo,"",@"SHT_NOTE"
	.sectionflags	@"SHF_NOTE_NV_CUINFO"
        /*0018*/ 	.short	0x0002
        /*001a*/ 	.short	0x0064
        /*001c*/ 	.short	0x0082
	.zero		2


//--------------------- .nv.info                  --------------------------
	.section	.nv.info,"",@"SHT_CUDA_INFO"
	.align	4


	//----- nvinfo : EIATTR_REGCOUNT
	.align		4
        /*0000*/ 	.byte	0x04, 0x2f
        /*0002*/ 	.short	(.L_10 - .L_9)
	.align		4
.L_9:
        /*0004*/ 	.word	index@(_Z22initializeCurandStatesP17curandStateXORWOWm)
        /*0008*/ 	.word	0x0000001f


	//----- nvinfo : EIATTR_FRAME_SIZE
	.align		4
.L_10:
        /*000c*/ 	.byte	0x04, 0x11
        /*000e*/ 	.short	(.L_12 - .L_11)
	.align		4
.L_11:
        /*0010*/ 	.word	index@(_Z22initializeCurandStatesP17curandStateXORWOWm)
        /*0014*/ 	.word	0x00000000


	//----- nvinfo : EIATTR_REGCOUNT
	.align		4
.L_12:
        /*0018*/ 	.byte	0x04, 0x2f
        /*001a*/ 	.short	(.L_14 - .L_13)
	.align		4
.L_13:
        /*001c*/ 	.word	index@(_Z19initializeMassesGpuPdddP17curandStateXORWOW)
        /*0020*/ 	.word	0x0000001c


	//----- nvinfo : EIATTR_FRAME_SIZE
	.align		4
.L_14:
        /*0024*/ 	.byte	0x04, 0x11
        /*0026*/ 	.short	(.L_16 - .L_15)
	.align		4
.L_15:
        /*0028*/ 	.word	index@($_Z19initializeMassesGpuPdddP17curandStateXORWOW$__internal_accurate_pow)
        /*002c*/ 	.word	0x00000000


	//----- nvinfo : EIATTR_FRAME_SIZE
	.align		4
.L_16:
        /*0030*/ 	.byte	0x04, 0x11
        /*0032*/ 	.short	(.L_18 - .L_17)
	.align		4
.L_17:
        /*0034*/ 	.word	index@(_Z19initializeMassesGpuPdddP17curandStateXORWOW)
        /*0038*/ 	.word	0x00000000


	//----- nvinfo : EIATTR_REGCOUNT
	.align		4
.L_18:
        /*003c*/ 	.byte	0x04, 0x2f
        /*003e*/ 	.short	(.L_20 - .L_19)
	.align		4
.L_19:
        /*0040*/ 	.word	index@(_Z20initializeVectorsGpuPdddP17curandStateXORWOW)
        /*0044*/ 	.word	0x0000001d


	//----- nvinfo : EIATTR_FRAME_SIZE
	.align		4
.L_20:
        /*0048*/ 	.byte	0x04, 0x11
        /*004a*/ 	.short	(.L_22 - .L_21)
	.align		4
.L_21:
        /*004c*/ 	.word	index@($_Z20initializeVectorsGpuPdddP17curandStateXORWOW$__internal_accurate_pow)
        /*0050*/ 	.word	0x00000000


	//----- nvinfo : EIATTR_FRAME_SIZE
	.align		4
.L_22:
        /*0054*/ 	.byte	0x04, 0x11
        /*0056*/ 	.short	(.L_24 - .L_23)
	.align		4
.L_23:
        /*0058*/ 	.word	index@(_Z20initializeVectorsGpuPdddP17curandStateXORWOW)
        /*005c*/ 	.word	0x00000000


	//----- nvinfo : EIATTR_MIN_STACK_SIZE
	.align		4
.L_24:
        /*0060*/ 	.byte	0x04, 0x12
        /*0062*/ 	.short	(.L_26 - .L_25)
	.align		4
.L_25:
        /*0064*/ 	.word	index@(_Z20initializeVectorsGpuPdddP17curandStateXORWOW)
        /*0068*/ 	.word	0x00000000


	//----- nvinfo : EIATTR_MIN_STACK_SIZE
	.align		4
.L_26:
        /*006c*/ 	.byte	0x04, 0x12
        /*006e*/ 	.short	(.L_28 - .L_27)
	.align		4
.L_27:
        /*0070*/ 	.word	index@(_Z19initializeMassesGpuPdddP17curandStateXORWOW)
        /*0074*/ 	.word	0x00000000


	//----- nvinfo : EIATTR_MIN_STACK_SIZE
	.align		4
.L_28:
        /*0078*/ 	.byte	0x04, 0x12
        /*007a*/ 	.short	(.L_30 - .L_29)
	.align		4
.L_29:
        /*007c*/ 	.word	index@(_Z22initializeCurandStatesP17curandStateXORWOWm)
        /*0080*/ 	.word	0x00000000
.L_30:


//--------------------- .nv.compat                --------------------------
	.section	.nv.compat,"",@"SHT_CUDA_COMPAT_INFO"
	.align	4
        /*0000*/ 	.byte	0x02, 0x09, 0x00, 0x00, 0x02, 0x02, 0x01, 0x00, 0x02, 0x05, 0x05, 0x00, 0x03, 0x07, 0x01, 0x01
        /*0010*/ 	.byte	0x02, 0x03, 0x00, 0x00, 0x02, 0x06, 0x01, 0x00, 0x04, 0x0b, 0x08, 0x00, 0x01, 0x00, 0x00, 0x00
        /*0020*/ 	.byte	0x00, 0x00, 0x00, 0x00


//--------------------- .nv.info._Z20initializeVectorsGpuPdddP17curandStateXORWOW --------------------------
	.section	.nv.info._Z20initializeVectorsGpuPdddP17curandStateXORWOW,"",@"SHT_CUDA_INFO"
	.sectionflags	@""
	.align	4


	//----- nvinfo : EIATTR_CUDA_API_VERSION
	.align		4
        /*0000*/ 	.byte	0x04, 0x37
        /*0002*/ 	.short	(.L_32 - .L_31)
.L_31:
        /*0004*/ 	.word	0x00000082


	//----- nvinfo : EIATTR_KPARAM_INFO
	.align		4
.L_32:
        /*0008*/ 	.byte	0x04, 0x17
        /*000a*/ 	.short	(.L_34 - .L_33)
.L_33:
        /*000c*/ 	.word	0x00000000
        /*0010*/ 	.short	0x0003
        /*0012*/ 	.short	0x0018
        /*0014*/ 	.byte	0x00, 0xf5, 0x21, 0x00


	//----- nvinfo : EIATTR_KPARAM_INFO
	.align		4
.L_34:
        /*0018*/ 	.byte	0x04, 0x17
        /*001a*/ 	.short	(.L_36 - .L_35)
.L_35:
        /*001c*/ 	.word	0x00000000
        /*0020*/ 	.short	0x0002
        /*0022*/ 	.short	0x0010
        /*0024*/ 	.byte	0x00, 0xf0, 0x21, 0x00


	//----- nvinfo : EIATTR_KPARAM_INFO
	.align		4
.L_36:
        /*0028*/ 	.byte	0x04, 0x17
        /*002a*/ 	.short	(.L_38 - .L_37)
.L_37:
        /*002c*/ 	.word	0x00000000
        /*0030*/ 	.short	0x0001
        /*0032*/ 	.short	0x0008
        /*0034*/ 	.byte	0x00, 0xf0, 0x21, 0x00


	//----- nvinfo : EIATTR_KPARAM_INFO
	.align		4
.L_38:
        /*0038*/ 	.byte	0x04, 0x17
        /*003a*/ 	.short	(.L_40 - .L_39)
.L_39:
        /*003c*/ 	.word	0x00000000
        /*0040*/ 	.short	0x0000
        /*0042*/ 	.short	0x0000
        /*0044*/ 	.byte	0x00, 0xf5, 0x21, 0x00


	//----- nvinfo : EIATTR_SPARSE_MMA_MASK
	.align		4
.L_40:
        /*0048*/ 	.byte	0x03, 0x50
        /*004a*/ 	.short	0x0000


	//----- nvinfo : EIATTR_MAXREG_COUNT
	.align		4
        /*004c*/ 	.byte	0x03, 0x1b
        /*004e*/ 	.short	0x00ff


	//----- nvinfo : EIATTR_MERCURY_ISA_VERSION
	.align		4
        /*0050*/ 	.byte	0x03, 0x5f
        /*0052*/ 	.short	0x0101


	//----- nvinfo : EIATTR_VRC_CTA_INIT_COUNT
	.align		4
        /*0054*/ 	.byte	0x02, 0x4a
	.zero		1
	.zero		1


	//----- nvinfo : EIATTR_EXIT_INSTR_OFFSETS
	.align		4
        /*0058*/ 	.byte	0x04, 0x1c
        /*005a*/ 	.short	(.L_42 - .L_41)


	//   ....[0]....
.L_41:
        /*005c*/ 	.word	0x00000060


	//   ....[1]....
        /*0060*/ 	.word	0x00001e60


	//   ....[2]....
        /*0064*/ 	.word	0x00002190


	//----- nvinfo : EIATTR_CRS_STACK_SIZE
	.align		4
.L_42:
        /*0068*/ 	.byte	0x04, 0x1e
        /*006a*/ 	.short	(.L_44 - .L_43)
.L_43:
        /*006c*/ 	.word	0x00000000


	//----- nvinfo : EIATTR_CBANK_PARAM_SIZE
	.align		4
.L_44:
        /*0070*/ 	.byte	0x03, 0x19
        /*0072*/ 	.short	0x0020


	//----- nvinfo : EIATTR_PARAM_CBANK
	.align		4
        /*0074*/ 	.byte	0x04, 0x0a
        /*0076*/ 	.short	(.L_46 - .L_45)
	.align		4
.L_45:
        /*0078*/ 	.word	index@(.nv.constant0._Z20initializeVectorsGpuPdddP17curandStateXORWOW)
        /*007c*/ 	.short	0x0380
        /*007e*/ 	.short	0x0020


	//----- nvinfo : EIATTR_SW_WAR
	.align		4
.L_46:
        /*0080*/ 	.byte	0x04, 0x36
        /*0082*/ 	.short	(.L_48 - .L_47)
.L_47:
        /*0084*/ 	.word	0x00000008
.L_48:


//--------------------- .nv.info._Z19initializeMassesGpuPdddP17curandStateXORWOW --------------------------
	.section	.nv.info._Z19initializeMassesGpuPdddP17curandStateXORWOW,"",@"SHT_CUDA_INFO"
	.sectionflags	@""
	.align	4


	//----- nvinfo : EIATTR_CUDA_API_VERSION
	.align		4
        /*0000*/ 	.byte	0x04, 0x37
        /*0002*/ 	.short	(.L_50 - .L_49)
.L_49:
        /*0004*/ 	.word	0x00000082


	//----- nvinfo : EIATTR_KPARAM_INFO
	.align		4
.L_50:
        /*0008*/ 	.byte	0x04, 0x17
        /*000a*/ 	.short	(.L_52 - .L_51)
.L_51:
        /*000c*/ 	.word	0x00000000
        /*0010*/ 	.short	0x0003
        /*0012*/ 	.short	0x0018
        /*0014*/ 	.byte	0x00, 0xf5, 0x21, 0x00


	//----- nvinfo : EIATTR_KPARAM_INFO
	.align		4
.L_52:
        /*0018*/ 	.byte	0x04, 0x17
        /*001a*/ 	.short	(.L_54 - .L_53)
.L_53:
        /*001c*/ 	.word	0x00000000
        /*0020*/ 	.short	0x0002
        /*0022*/ 	.short	0x0010
        /*0024*/ 	.byte	0x00, 0xf0, 0x21, 0x00


	//----- nvinfo : EIATTR_KPARAM_INFO
	.align		4
.L_54:
        /*0028*/ 	.byte	0x04, 0x17
        /*002a*/ 	.short	(.L_56 - .L_55)
.L_55:
        /*002c*/ 	.word	0x00000000
        /*0030*/ 	.short	0x0001
        /*0032*/ 	.short	0x0008
        /*0034*/ 	.byte	0x00, 0xf0, 0x21, 0x00


	//----- nvinfo : EIATTR_KPARAM_INFO
	.align		4
.L_56:
        /*0038*/ 	.byte	0x04, 0x17
        /*003a*/ 	.short	(.L_58 - .L_57)
.L_57:
        /*003c*/ 	.word	0x00000000
        /*0040*/ 	.short	0x0000
        /*0042*/ 	.short	0x0000
        /*0044*/ 	.byte	0x00, 0xf5, 0x21, 0x00


	//----- nvinfo : EIATTR_SPARSE_MMA_MASK
	.align		4
.L_58:
        /*0048*/ 	.byte	0x03, 0x50
        /*004a*/ 	.short	0x0000


	//----- nvinfo : EIATTR_MAXREG_COUNT
	.align		4
        /*004c*/ 	.byte	0x03, 0x1b
        /*004e*/ 	.short	0x00ff


	//----- nvinfo : EIATTR_MERCURY_ISA_VERSION
	.align		4
        /*0050*/ 	.byte	0x03, 0x5f
        /*0052*/ 	.short	0x0101


	//----- nvinfo : EIATTR_VRC_CTA_INIT_COUNT
	.align		4
        /*0054*/ 	.byte	0x02, 0x4a
	.zero		1
	.zero		1


	//----- nvinfo : EIATTR_EXIT_INSTR_OFFSETS
	.align		4
        /*0058*/ 	.byte	0x04, 0x1c
        /*005a*/ 	.short	(.L_60 - .L_59)


	//   ....[0]....
.L_59:
        /*005c*/ 	.word	0x000000c0


	//   ....[1]....
        /*0060*/ 	.word	0x000010c0


	//----- nvinfo : EIATTR_CRS_STACK_SIZE
	.align		4
.L_60:
        /*0064*/ 	.byte	0x04, 0x1e
        /*0066*/ 	.short	(.L_62 - .L_61)
.L_61:
        /*0068*/ 	.word	0x00000000


	//----- nvinfo : EIATTR_CBANK_PARAM_SIZE
	.align		4
.L_62:
        /*006c*/ 	.byte	0x03, 0x19
        /*006e*/ 	.short	0x0020


	//----- nvinfo : EIATTR_PARAM_CBANK
	.align		4
        /*0070*/ 	.byte	0x04, 0x0a
        /*0072*/ 	.short	(.L_64 - .L_63)
	.align		4
.L_63:
        /*0074*/ 	.word	index@(.nv.constant0._Z19initializeMassesGpuPdddP17curandStateXORWOW)
        /*0078*/ 	.short	0x0380
        /*007a*/ 	.short	0x0020


	//----- nvinfo : EIATTR_SW_WAR
	.align		4
.L_64:
        /*007c*/ 	.byte	0x04, 0x36
        /*007e*/ 	.short	(.L_66 - .L_65)
.L_65:
        /*0080*/ 	.word	0x00000008
.L_66:


//--------------------- .nv.info._Z22initializeCurandStatesP17curandStateXORWOWm --------------------------
	.section	.nv.info._Z22initializeCurandStatesP17curandStateXORWOWm,"",@"SHT_CUDA_INFO"
	.sectionflags	@""
	.align	4


	//----- nvinfo : EIATTR_CUDA_API_VERSION
	.align		4
        /*0000*/ 	.byte	0x04, 0x37
        /*0002*/ 	.short	(.L_68 - .L_67)
.L_67:
        /*0004*/ 	.word	0x00000082


	//----- nvinfo : EIATTR_KPARAM_INFO
	.align		4
.L_68:
        /*0008*/ 	.byte	0x04, 0x17
        /*000a*/ 	.short	(.L_70 - .L_69)
.L_69:
        /*000c*/ 	.word	0x00000000
        /*0010*/ 	.short	0x0001
        /*0012*/ 	.short	0x0008
        /*0014*/ 	.byte	0x00, 0xf0, 0x21, 0x00


	//----- nvinfo : EIATTR_KPARAM_INFO
	.align		4
.L_70:
        /*0018*/ 	.byte	0x04, 0x17
        /*001a*/ 	.short	(.L_72 - .L_71)
.L_71:
        /*001c*/ 	.word	0x00000000
        /*0020*/ 	.short	0x0000
        /*0022*/ 	.short	0x0000
        /*0024*/ 	.byte	0x00, 0xf5, 0x21, 0x00


	//----- nvinfo : EIATTR_SPARSE_MMA_MASK
	.align		4
.L_72:
        /*0028*/ 	.byte	0x03, 0x50
        /*002a*/ 	.short	0x0000


	//----- nvinfo : EIATTR_MAXREG_COUNT
	.align		4
        /*002c*/ 	.byte	0x03, 0x1b
        /*002e*/ 	.short	0x00ff


	//----- nvinfo : EIATTR_MERCURY_ISA_VERSION
	.align		4
        /*0030*/ 	.byte	0x03, 0x5f
        /*0032*/ 	.short	0x0101


	//----- nvinfo : EIATTR_VRC_CTA_INIT_COUNT
	.align		4
        /*0034*/ 	.byte	0x02, 0x4a
	.zero		1
	.zero		1


	//----- nvinfo : EIATTR_EXIT_INSTR_OFFSETS
	.align		4
        /*0038*/ 	.byte	0x04, 0x1c
        /*003a*/ 	.short	(.L_74 - .L_73)


	//   ....[0]....
.L_73:
        /*003c*/ 	.word	0x00000060


	//   ....[1]....
        /*0040*/ 	.word	0x00000ef0


	//----- nvinfo : EIATTR_CRS_STACK_SIZE
	.align		4
.L_74:
        /*0044*/ 	.byte	0x04, 0x1e
        /*0046*/ 	.short	(.L_76 - .L_75)
.L_75:
        /*0048*/ 	.word	0x00000000


	//----- nvinfo : EIATTR_CBANK_PARAM_SIZE
	.align		4
.L_76:
        /*004c*/ 	.byte	0x03, 0x19
        /*004e*/ 	.short	0x0010


	//----- nvinfo : EIATTR_PARAM_CBANK
	.align		4
        /*0050*/ 	.byte	0x04, 0x0a
        /*0052*/ 	.short	(.L_78 - .L_77)
	.align		4
.L_77:
        /*0054*/ 	.word	index@(.nv.constant0._Z22initializeCurandStatesP17curandStateXORWOWm)
        /*0058*/ 	.short	0x0380
        /*005a*/ 	.short	0x0010


	//----- nvinfo : EIATTR_SW_WAR
	.align		4
.L_78:
        /*005c*/ 	.byte	0x04, 0x36
        /*005e*/ 	.short	(.L_80 - .L_79)
.L_79:
        /*0060*/ 	.word	0x00000008
.L_80:


//--------------------- .nv.callgraph             --------------------------
	.section	.nv.callgraph,"",@"SHT_CUDA_CALLGRAPH"
	.align	4
	.sectionentsize	8
	.align		4
        /*0000*/ 	.word	0x00000000
	.align		4
        /*0004*/ 	.word	0xffffffff
	.align		4
        /*0008*/ 	.word	0x00000000
	.align		4
        /*000c*/ 	.word	0xfffffffe
	.align		4
        /*0010*/ 	.word	0x00000000
	.align		4
        /*0014*/ 	.word	0xfffffffd
	.align		4
        /*0018*/ 	.word	0x00000000
	.align		4
        /*001c*/ 	.word	0xfffffffc


//--------------------- .nv.constant4             --------------------------
	.section	.nv.constant4,"a",@progbits
	.align	8
	.align		8
.nv.constant4:
        /*0000*/ 	.dword	precalc_xorwow_matrix
	.align		8
        /*0008*/ 	.dword	precalc_xorwow_offset_matrix
	.align		8
        /*0010*/ 	.dword	mrg32k3aM1
	.align		8
        /*0018*/ 	.dword	mrg32k3aM2
	.align		8
        /*0020*/ 	.dword	mrg32k3aM1SubSeq
	.align		8
        /*0028*/ 	.dword	mrg32k3aM2SubSeq
	.align		8
        /*0030*/ 	.dword	mrg32k3aM1Seq
	.align		8
        /*0038*/ 	.dword	mrg32k3aM2Seq


//--------------------- .nv.constant3             --------------------------
	.section	.nv.constant3,"a",@progbits
	.align	8
.nv.constant3:
	.type		__cr_lgamma_table,@object
	.size		__cr_lgamma_table,(.L_8 - __cr_lgamma_table)
__cr_lgamma_table:
        /*0000*/ 	.byte	0x00, 0x00, 0x00, 0x00, 0x00, 0x00, 0x00, 0x00, 0x00, 0x00, 0x00, 0x00, 0x00, 0x00, 0x00, 0x00
        /*0010*/ 	.byte	0xef, 0x39, 0xfa, 0xfe, 0x42, 0x2e, 0xe6, 0x3f, 0x02, 0x20, 0x2a, 0xfa, 0x0b, 0xab, 0xfc, 0x3f
        /*0020*/ 	.byte	0xf9, 0x2c, 0x92, 0x7c, 0xa7, 0x6c, 0x09, 0x40, 0xc9, 0x79, 0x44, 0x3c, 0x64, 0x26, 0x13, 0x40
        /*0030*/ 	.byte	0xca, 0x01, 0xcf, 0x3a, 0x27, 0x51, 0x1a, 0x40, 0x30, 0xcc, 0x2d, 0xf3, 0xe1, 0x0c, 0x21, 0x40
        /*0040*/ 	.byte	0x0d, 0xb7, 0xfc, 0x82, 0x8e, 0x35, 0x25, 0x40
.L_8:


//--------------------- .text._Z20initializeVectorsGpuPdddP17curandStateXORWOW --------------------------
	.section	.text._Z20initializeVectorsGpuPdddP17curandStateXORWOW,"ax",@progbits
	.align	128
        .global         _Z20initializeVectorsGpuPdddP17curandStateXORWOW
        .type           _Z20initializeVectorsGpuPdddP17curandStateXORWOW,@function
        .size           _Z20initializeVectorsGpuPdddP17curandStateXORWOW,(.L_x_39 - _Z20initializeVectorsGpuPdddP17curandStateXORWOW)
        .other          _Z20initializeVectorsGpuPdddP17curandStateXORWOW,@"STO_CUDA_ENTRY STV_DEFAULT"
_Z20initializeVectorsGpuPdddP17curandStateXORWOW:
.text._Z20initializeVectorsGpuPdddP17curandStateXORWOW:
[----:B------:R-:W-:Y:S01]  /*0000*/  LDC R1, c[0x0][0x37c] ;  /* 0x0000df00ff017b82 */ /* 0x000fe20000000800 */
[----:B------:R-:W0:Y:S07]  /*0010*/  S2R R0, SR_TID.X ;  /* 0x0000000000007919 */ /* 0x000e2e0000002100 */
[----:B------:R-:W0:Y:S08]  /*0020*/  S2UR UR4, SR_CTAID.X ;  /* 0x00000000000479c3 */ /* 0x000e300000002500 */
[----:B------:R-:W0:Y:S02]  /*0030*/  LDC R9, c[0x0][0x360] ;  /* 0x0000d800ff097b82 */ /* 0x000e240000000800 */
[----:B0-----:R-:W-:-:S05]  /*0040*/  IMAD R9, R9, UR4, R0 ;  /* 0x0000000409097c24 */ /* 0x001fca000f8e0200 */
[----:B------:R-:W-:-:S13]  /*0050*/  ISETP.GT.AND P0, PT, R9, 0x3e7, PT ;  /* 0x000003e70900780c */ /* 0x000fda0003f04270 */
[----:B------:R-:W-:Y:S05]  /*0060*/  @P0 EXIT ;  /* 0x000000000000094d */ /* 0x000fea0003800000 */
[----:B------:R-:W0:Y:S01]  /*0070*/  LDC.64 R2, c[0x0][0x390] ;  /* 0x0000e400ff027b82 */ /* 0x000e220000000a00 */
[----:B------:R-:W1:Y:S01]  /*0080*/  LDCU.64 UR12, c[0x0][0x358] ;  /* 0x00006b00ff0c77ac */ /* 0x000e620008000a00 */
[----:B------:R-:W-:-:S06]  /*0090*/  IMAD.SHL.U32 R26, R9, 0x2, RZ ;  /* 0x00000002091a7824 */ /* 0x000fcc00078e00ff */
[----:B------:R-:W2:Y:S08]  /*00a0*/  LDC.64 R4, c[0x0][0x388] ;  /* 0x0000e200ff047b82 */ /* 0x000eb00000000a00 */
[----:B------:R-:W3:Y:S01]  /*00b0*/  LDC.64 R6, c[0x0][0x398] ;  /* 0x0000e600ff067b82 */ /* 0x000ee20000000a00 */
[----:B0-----:R-:W-:-:S06]  /*00c0*/  DSETP.GT.AND P0, PT, R2, RZ, PT ;  /* 0x000000ff0200722a */ /* 0x001fcc0003f04000 */
[----:B--2---:R-:W-:Y:S01]  /*00d0*/  DSETP.LEU.OR P0, PT, R4, RZ, !P0 ;  /* 0x000000ff0400722a */ /* 0x004fe2000470b400 */
[----:B---3--:R-:W-:-:S13]  /*00e0*/  IMAD.WIDE R6, R9, 0x30, R6 ;  /* 0x0000003009067825 */ /* 0x008fda00078e0206 */
[----:B-1----:R-:W-:Y:S05]  /*00f0*/  @P0 BRA `(.L_x_0) ;  /* 0x0000001c005c0947 */ /* 0x002fea0003800000 */
[----:B------:R-:W2:Y:S04]  /*0100*/  LDG.E.64 R10, desc[UR12][R6.64] ;  /* 0x0000000c060a7981 */ /* 0x000ea8000c1e1b00 */
[----:B------:R-:W3:Y:S04]  /*0110*/  LDG.E.64 R8, desc[UR12][R6.64+0x10] ;  /* 0x0000100c06087981 */ /* 0x000ee8000c1e1b00 */
[----:B------:R-:W4:Y:S01]  /*0120*/  LDG.E.64 R12, desc[UR12][R6.64+0x8] ;  /* 0x0000080c060c7981 */ /* 0x000f22000c1e1b00 */
[----:B------:R-:W-:Y:S01]  /*0130*/  DMUL R4, R4, 1.80143985094819840000e+16 ;  /* 0x4350000004047828 */ /* 0x000fe20000000000 */
[----:B------:R-:W0:Y:S09]  /*0140*/  LDCU.64 UR8, c[0x0][0x388] ;  /* 0x00007100ff0877ac */ /* 0x000e320008000a00 */
[----:B------:R-:W-:-:S02]  /*0150*/  R2UR UR7, R5 ;  /* 0x00000000050772ca */ /* 0x000fc400000e0000 */
[----:B------:R-:W-:Y:S01]  /*0160*/  R2UR UR6, R4 ;  /* 0x00000000040672ca */ /* 0x000fe200000e0000 */
[----:B0-----:R-:W-:-:S10]  /*0170*/  UISETP.GE.AND UP0, UPT, UR9, 0x100000, UPT ;  /* 0x001000000900788c */ /* 0x001fd4000bf06270 */
[----:B------:R-:W-:Y:S02]  /*0180*/  USEL UR4, UR7, UR9, !UP0 ;  /* 0x0000000907047287 */ /* 0x000fe4000c000000 */
[----:B------:R-:W-:Y:S01]  /*0190*/  IMAD.U32 R5, RZ, RZ, UR7 ;  /* 0x00000007ff057e24 */ /* 0x000fe2000f8e00ff */
[----:B------:R-:W-:Y:S01]  /*01a0*/  PLOP3.LUT P0, PT, PT, PT, UP0, 0x80, 0x8 ;  /* 0x000000000008781c */ /* 0x000fe20003f0f008 */
[----:B------:R-:W-:Y:S01]  /*01b0*/  IMAD.U32 R4, RZ, RZ, UR6 ;  /* 0x00000006ff047e24 */ /* 0x000fe2000f8e00ff */
[----:B------:R-:W-:Y:S02]  /*01c0*/  UIADD3 UR14, UPT, UPT, UR4, -0x1, URZ ;  /* 0xffffffff040e7890 */ /* 0x000fe4000fffe0ff */
[----:B------:R-:W-:Y:S01]  /*01d0*/  FSEL R5, R5, UR9, !P0 ;  /* 0x0000000905057c08 */ /* 0x000fe2000c000000 */
[----:B------:R-:W-:Y:S02]  /*01e0*/  USEL UR6, UR6, UR8, !UP0 ;  /* 0x0000000806067287 */ /* 0x000fe4000c000000 */
[----:B------:R-:W-:Y:S01]  /*01f0*/  FSEL R4, R4, UR8, !P0 ;  /* 0x0000000804047c08 */ /* 0x000fe2000c000000 */
[----:B------:R-:W-:Y:S01]  /*0200*/  UISETP.GE.U32.AND UP1, UPT, UR14, 0x7fefffff, UPT ;  /* 0x7fefffff0e00788c */ /* 0x000fe2000bf26070 */
[----:B--2---:R-:W-:Y:S01]  /*0210*/  SHF.R.U32.HI R0, RZ, 0x2, R11 ;  /* 0x00000002ff007819 */ /* 0x004fe2000001160b */
[----:B------:R-:W-:-:S03]  /*0220*/  VIADD R10, R10, 0x587c5 ;  /* 0x000587c50a0a7836 */ /* 0x000fc60000000000 */
[----:B------:R-:W-:Y:S01]  /*0230*/  LOP3.LUT R0, R0, R11, RZ, 0x3c, !PT ;  /* 0x0000000b00007212 */ /* 0x000fe200078e3cff */
[----:B---3--:R-:W-:Y:S02]  /*0240*/  IMAD.SHL.U32 R11, R9, 0x10, RZ ;  /* 0x00000010090b7824 */ /* 0x008fe400078e00ff */
[----:B------:R-:W-:Y:S02]  /*0250*/  IMAD.MOV.U32 R17, RZ, RZ, R8 ;  /* 0x000000ffff117224 */ /* 0x000fe400078e0008 */
[----:B------:R-:W-:Y:S02]  /*0260*/  IMAD.SHL.U32 R14, R0, 0x2, RZ ;  /* 0x00000002000e7824 */ /* 0x000fe400078e00ff */
[----:B----4-:R-:W-:-:S03]  /*0270*/  IMAD.MOV.U32 R16, RZ, RZ, R13 ;  /* 0x000000ffff107224 */ /* 0x010fc600078e000d */
[----:B------:R-:W-:Y:S02]  /*0280*/  LOP3.LUT R14, R0, R14, R11, 0x96, !PT ;  /* 0x0000000e000e7212 */ /* 0x000fe400078e960b */
[----:B------:R-:W-:Y:S01]  /*0290*/  MOV R11, R12 ;  /* 0x0000000c000b7202 */ /* 0x000fe20000000f00 */
[----:B------:R-:W-:Y:S01]  /*02a0*/  IMAD.MOV.U32 R12, RZ, RZ, R9 ;  /* 0x000000ffff0c7224 */ /* 0x000fe200078e0009 */
[----:B------:R-:W-:Y:S01]  /*02b0*/  LOP3.LUT R13, R14, R9, RZ, 0x3c, !PT ;  /* 0x000000090e0d7212 */ /* 0x000fe200078e3cff */
[----:B------:R0:W-:Y:S01]  /*02c0*/  STG.E.64 desc[UR12][R6.64+0x8], R16 ;  /* 0x0000081006007986 */ /* 0x0001e2000c101b0c */
[----:B------:R-:W-:Y:S02]  /*02d0*/  IMAD.MOV.U32 R9, RZ, RZ, 0x2f800000 ;  /* 0x2f800000ff097424 */ /* 0x000fe400078e00ff */
[----:B------:R-:W-:Y:S01]  /*02e0*/  IADD3 R0, PT, PT, R13, R10, RZ ;  /* 0x0000000a0d007210 */ /* 0x000fe20007ffe0ff */
[----:B------:R0:W-:Y:S03]  /*02f0*/  STG.E.64 desc[UR12][R6.64], R10 ;  /* 0x0000000a06007986 */ /* 0x0001e6000c101b0c */
[----:B------:R-:W-:Y:S01]  /*0300*/  I2FP.F32.U32 R0, R0 ;  /* 0x0000000000007245 */ /* 0x000fe20000201000 */
[----:B------:R0:W-:Y:S04]  /*0310*/  STG.E.64 desc[UR12][R6.64+0x10], R12 ;  /* 0x0000100c06007986 */ /* 0x0001e8000c101b0c */
[----:B------:R-:W-:Y:S01]  /*0320*/  FFMA R8, R0, R9, 1.1641532182693481445e-10 ;  /* 0x2f00000000087423 */ /* 0x000fe20000000009 */
[----:B------:R-:W-:Y:S06]  /*0330*/  BRA.U !UP1, `(.L_x_1) ;  /* 0x00000001091c7547 */ /* 0x000fec000b800000 */
[----:B0-----:R-:W-:Y:S01]  /*0340*/  MOV R10, 0x0 ;  /* 0x00000000000a7802 */ /* 0x001fe20000000f00 */
[----:B------:R-:W-:Y:S01]  /*0350*/  IMAD.MOV.U32 R11, RZ, RZ, 0x7ff00000 ;  /* 0x7ff00000ff0b7424 */ /* 0x000fe200078e00ff */
[----:B------:R-:W-:-:S05]  /*0360*/  LOP3.LUT P0, RZ, R5, 0x7fffffff, RZ, 0xc0, !PT ;  /* 0x7fffffff05ff7812 */ /* 0x000fca000780c0ff */
[----:B------:R-:W-:-:S10]  /*0370*/  DFMA R10, R4, R10, +INF ;  /* 0x7ff00000040a742b */ /* 0x000fd4000000000a */
[----:B------:R-:W-:Y:S02]  /*0380*/  FSEL R10, R10, RZ, P0 ;  /* 0x000000ff0a0a7208 */ /* 0x000fe40000000000 */
[----:B------:R-:W-:Y:S01]  /*0390*/  FSEL R11, R11, -QNAN , P0 ;  /* 0xfff000000b0b7808 */ /* 0x000fe20000000000 */
[----:B------:R-:W-:Y:S06]  /*03a0*/  BRA `(.L_x_2) ;  /* 0x0000000400147947 */ /* 0x000fec0003800000 */
.L_x_1:
[----:B------:R-:W-:Y:S01]  /*03b0*/  ULOP3.LUT UR5, UR4, 0xfffff, URZ, 0xc0, !UPT ;  /* 0x000fffff04057892 */ /* 0x000fe2000f8ec0ff */
[----:B0-----:R-:W-:Y:S01]  /*03c0*/  MOV R12, RZ ;  /* 0x000000ff000c7202 */ /* 0x001fe20000000f00 */
[----:B------:R-:W-:Y:S01]  /*03d0*/  UMOV UR8, UR6 ;  /* 0x0000000600087c82 */ /* 0x000fe20008000000 */
[----:B------:R-:W-:Y:S01]  /*03e0*/  IMAD.MOV.U32 R20, RZ, RZ, -0x748574fc ;  /* 0x8b7a8b04ff147424 */ /* 0x000fe200078e00ff */
[----:B------:R-:W-:Y:S01]  /*03f0*/  ULOP3.LUT UR9, UR5, 0x3ff00000, URZ, 0xfc, !UPT ;  /* 0x3ff0000005097892 */ /* 0x000fe2000f8efcff */
[----:B------:R-:W-:Y:S01]  /*0400*/  IMAD.U32 R16, RZ, RZ, UR8 ;  /* 0x00000008ff107e24 */ /* 0x000fe2000f8e00ff */
[----:B------:R-:W-:Y:S01]  /*0410*/  UMOV UR8, 0x3ae80f1e ;  /* 0x3ae80f1e00087882 */ /* 0x000fe20000000000 */
[----:B------:R-:W-:Y:S01]  /*0420*/  IMAD.MOV.U32 R21, RZ, RZ, 0x3ed0ee25 ;  /* 0x3ed0ee25ff157424 */ /* 0x000fe200078e00ff */
[----:B------:R-:W-:Y:S02]  /*0430*/  UISETP.GE.U32.AND UP1, UPT, UR9, 0x3ff6a09f, UPT ;  /* 0x3ff6a09f0900788c */ /* 0x000fe4000bf26070 */
[----:B------:R-:W-:Y:S01]  /*0440*/  USHF.R.U32.HI UR7, URZ, 0x14, UR4 ;  /* 0x00000014ff077899 */ /* 0x000fe20008011604 */
[----:B------:R-:W-:Y:S01]  /*0450*/  UMOV UR10, 0x80000000 ;  /* 0x80000000000a7882 */ /* 0x000fe20000000000 */
[----:B------:R-:W-:-:S07]  /*0460*/  UMOV UR11, 0x43300000 ;  /* 0x43300000000b7882 */ /* 0x000fce0000000000 */
[----:B------:R-:W-:-:S07]  /*0470*/  @UP1 UIADD3 UR5, UPT, UPT, UR9, -0x100000, URZ ;  /* 0xfff0000009051890 */ /* 0x000fce000fffe0ff */
[----:B------:R-:W-:Y:S01]  /*0480*/  @UP1 UMOV UR9, UR5 ;  /* 0x0000000500091c82 */ /* 0x000fe20008000000 */
[----:B------:R-:W-:Y:S01]  /*0490*/  ULEA.HI UR5, UR4, 0xfffffbcb, URZ, 0xc ;  /* 0xfffffbcb04057891 */ /* 0x000fe2000f8f60ff */
[----:B------:R-:W-:Y:S01]  /*04a0*/  IMAD.U32 R17, RZ, RZ, UR9 ;  /* 0x00000009ff117e24 */ /* 0x000fe2000f8e00ff */
[----:B------:R-:W-:Y:S01]  /*04b0*/  UMOV UR9, 0x3eb1380b ;  /* 0x3eb1380b00097882 */ /* 0x000fe20000000000 */
[----:B------:R-:W-:-:S04]  /*04c0*/  @UP0 UIADD3 UR5, UPT, UPT, UR7, -0x3ff, URZ ;  /* 0xfffffc0107050890 */ /* 0x000fc8000fffe0ff */
[----:B------:R-:W-:Y:S01]  /*04d0*/  DADD R18, R16, 1 ;  /* 0x3ff0000010127429 */ /* 0x000fe20000000000 */
[----:B------:R-:W-:-:S04]  /*04e0*/  @UP1 UIADD3 UR5, UPT, UPT, UR5, 0x1, URZ ;  /* 0x0000000105051890 */ /* 0x000fc8000fffe0ff */
[----:B------:R-:W-:Y:S01]  /*04f0*/  ULOP3.LUT UR5, UR5, 0x80000000, URZ, 0x3c, !UPT ;  /* 0x8000000005057892 */ /* 0x000fe2000f8e3cff */
[----:B------:R-:W0:Y:S02]  /*0500*/  MUFU.RCP64H R13, R19 ;  /* 0x00000013000d7308 */ /* 0x000e240000001800 */
[----:B0-----:R-:W-:-:S08]  /*0510*/  DFMA R10, -R18, R12, 1 ;  /* 0x3ff00000120a742b */ /* 0x001fd0000000010c */
[----:B------:R-:W-:Y:S02]  /*0520*/  DFMA R14, R10, R10, R10 ;  /* 0x0000000a0a0e722b */ /* 0x000fe4000000000a */
[----:B------:R-:W-:-:S06]  /*0530*/  DADD R10, R16, -1 ;  /* 0xbff00000100a7429 */ /* 0x000fcc0000000000 */
[----:B------:R-:W-:-:S08]  /*0540*/  DFMA R12, R12, R14, R12 ;  /* 0x0000000e0c0c722b */ /* 0x000fd0000000000c */
[----:B------:R-:W-:-:S08]  /*0550*/  DMUL R16, R10, R12 ;  /* 0x0000000c0a107228 */ /* 0x000fd00000000000 */
[----:B------:R-:W-:-:S08]  /*0560*/  DFMA R16, R10, R12, R16 ;  /* 0x0000000c0a10722b */ /* 0x000fd00000000010 */
[----:B------:R-:W-:Y:S02]  /*0570*/  DMUL R14, R16, R16 ;  /* 0x00000010100e7228 */ /* 0x000fe40000000000 */
[----:B------:R-:W-:-:S06]  /*0580*/  DADD R22, R10, -R16 ;  /* 0x000000000a167229 */ /* 0x000fcc0000000810 */
[----:B------:R-:W-:Y:S01]  /*0590*/  DFMA R18, R14, UR8, R20 ;  /* 0x000000080e127c2b */ /* 0x000fe20008000014 */
[----:B------:R-:W-:Y:S01]  /*05a0*/  UMOV UR8, 0x9f02676f ;  /* 0x9f02676f00087882 */ /* 0x000fe20000000000 */
[----:B------:R-:W-:Y:S01]  /*05b0*/  UMOV UR9, 0x3ef3b266 ;  /* 0x3ef3b26600097882 */ /* 0x000fe20000000000 */
[----:B------:R-:W-:-:S05]  /*05c0*/  DADD R22, R22, R22 ;  /* 0x0000000016167229 */ /* 0x000fca0000000016 */
[----:B------:R-:W-:Y:S01]  /*05d0*/  DFMA R18, R14, R18, UR8 ;  /* 0x000000080e127e2b */ /* 0x000fe20008000012 */
[----:B------:R-:W-:Y:S01]  /*05e0*/  UMOV UR8, 0xa9ab0956 ;  /* 0xa9ab095600087882 */ /* 0x000fe20000000000 */
[----:B------:R-:W-:Y:S01]  /*05f0*/  UMOV UR9, 0x3f1745cb ;  /* 0x3f1745cb00097882 */ /* 0x000fe20000000000 */
[----:B------:R-:W-:-:S05]  /*0600*/  DFMA R22, R10, -R16, R22 ;  /* 0x800000100a16722b */ /* 0x000fca0000000016 */
[----:B------:R-:W-:Y:S01]  /*0610*/  DFMA R18, R14, R18, UR8 ;  /* 0x000000080e127e2b */ /* 0x000fe20008000012 */
[----:B------:R-:W-:Y:S01]  /*0620*/  UMOV UR8, 0x2d1b5154 ;  /* 0x2d1b515400087882 */ /* 0x000fe20000000000 */
[----:B------:R-:W-:Y:S01]  /*0630*/  UMOV UR9, 0x3f3c71c7 ;  /* 0x3f3c71c700097882 */ /* 0x000fe20000000000 */
[----:B------:R-:W-:-:S05]  /*0640*/  DMUL R22, R12, R22 ;  /* 0x000000160c167228 */ /* 0x000fca0000000000 */
[----:B------:R-:W-:Y:S01]  /*0650*/  DFMA R18, R14, R18, UR8 ;  /* 0x000000080e127e2b */ /* 0x000fe20008000012 */
[----:B------:R-:W-:Y:S01]  /*0660*/  UMOV UR8, 0x923be72d ;  /* 0x923be72d00087882 */ /* 0x000fe20000000000 */
[----:B------:R-:W-:-:S06]  /*0670*/  UMOV UR9, 0x3f624924 ;  /* 0x3f62492400097882 */ /* 0x000fcc0000000000 */
[----:B------:R-:W-:Y:S01]  /*0680*/  DFMA R20, R14, R18, UR8 ;  /* 0x000000080e147e2b */ /* 0x000fe20008000012 */
[----:B------:R-:W-:Y:S01]  /*0690*/  UMOV UR8, 0x9999a3c4 ;  /* 0x9999a3c400087882 */ /* 0x000fe20000000000 */
[----:B------:R-:W-:Y:S01]  /*06a0*/  IMAD.U32 R18, RZ, RZ, UR5 ;  /* 0x00000005ff127e24 */ /* 0x000fe2000f8e00ff */
[----:B------:R-:W-:Y:S01]  /*06b0*/  MOV R19, 0x43300000 ;  /* 0x4330000000137802 */ /* 0x000fe20000000f00 */
[----:B------:R-:W-:-:S04]  /*06c0*/  UMOV UR9, 0x3f899999 ;  /* 0x3f89999900097882 */ /* 0x000fc80000000000 */
[----:B------:R-:W-:Y:S01]  /*06d0*/  DFMA R20, R14, R20, UR8 ;  /* 0x000000080e147e2b */ /* 0x000fe20008000014 */
[----:B------:R-:W-:Y:S01]  /*06e0*/  UMOV UR8, 0x55555554 ;  /* 0x5555555400087882 */ /* 0x000fe20000000000 */
[----:B------:R-:W-:Y:S01]  /*06f0*/  DADD R18, R18, -UR10 ;  /* 0x8000000a12127e29 */ /* 0x000fe20008000000 */
[----:B------:R-:W-:Y:S01]  /*0700*/  UMOV UR10, 0xfefa39ef ;  /* 0xfefa39ef000a7882 */ /* 0x000fe20000000000 */
[----:B------:R-:W-:Y:S01]  /*0710*/  UMOV UR11, 0x3fe62e42 ;  /* 0x3fe62e42000b7882 */ /* 0x000fe20000000000 */
[----:B------:R-:W-:-:S03]  /*0720*/  UMOV UR9, 0x3fb55555 ;  /* 0x3fb5555500097882 */ /* 0x000fc60000000000 */
[----:B------:R-:W-:Y:S01]  /*0730*/  DFMA R20, R14, R20, UR8 ;  /* 0x000000080e147e2b */ /* 0x000fe20008000014 */
[----:B------:R-:W-:Y:S01]  /*0740*/  UMOV UR8, 0xfefa39ef ;  /* 0xfefa39ef00087882 */ /* 0x000fe20000000000 */
[----:B------:R-:W-:Y:S01]  /*0750*/  DFMA R10, R18, UR10, R16 ;  /* 0x0000000a120a7c2b */ /* 0x000fe20008000010 */
[----:B------:R-:W-:-:S05]  /*0760*/  UMOV UR9, 0x3fe62e42 ;  /* 0x3fe62e4200097882 */ /* 0x000fca0000000000 */
[----:B------:R-:W-:Y:S02]  /*0770*/  DMUL R20, R14, R20 ;  /* 0x000000140e147228 */ /* 0x000fe40000000000 */
[----:B------:R-:W-:Y:S01]  /*0780*/  DFMA R12, R18, -UR8, R10 ;  /* 0x80000008120c7c2b */ /* 0x000fe2000800000a */
[----:B------:R-:W-:Y:S01]  /*0790*/  UMOV UR8, 0x3b39803f ;  /* 0x3b39803f00087882 */ /* 0x000fe20000000000 */
[----:B------:R-:W-:-:S04]  /*07a0*/  UMOV UR9, 0x3c7abc9e ;  /* 0x3c7abc9e00097882 */ /* 0x000fc80000000000 */
[C---:B------:R-:W-:Y:S02]  /*07b0*/  DFMA R20, R16.reuse, R20, R22 ;  /* 0x000000141014722b */ /* 0x040fe40000000016 */
[----:B------:R-:W-:-:S08]  /*07c0*/  DADD R12, -R16, R12 ;  /* 0x00000000100c7229 */ /* 0x000fd0000000010c */
[----:B------:R-:W-:-:S08]  /*07d0*/  DADD R12, R20, -R12 ;  /* 0x00000000140c7229 */ /* 0x000fd0000000080c */
[----:B------:R-:W-:-:S08]  /*07e0*/  DFMA R12, R18, UR8, R12 ;  /* 0x00000008120c7c2b */ /* 0x000fd0000800000c */
[----:B------:R-:W-:-:S11]  /*07f0*/  DADD R10, R10, R12 ;  /* 0x000000000a0a7229 */ /* 0x000fd6000000000c */
.L_x_2:
[----:B------:R-:W0:Y:S01]  /*0800*/  LDCU.64 UR10, c[0x0][0x390] ;  /* 0x00007200ff0a77ac */ /* 0x000e220008000a00 */
[----:B------:R-:W-:-:S10]  /*0810*/  DMUL R2, R2, 1.80143985094819840000e+16 ;  /* 0x4350000002027828 */ /* 0x000fd40000000000 */
[----:B------:R-:W-:Y:S02]  /*0820*/  R2UR UR8, R2 ;  /* 0x00000000020872ca */ /* 0x000fe400000e0000 */
[----:B------:R-:W-:Y:S01]  /*0830*/  R2UR UR9, R3 ;  /* 0x00000000030972ca */ /* 0x000fe200000e0000 */
[----:B0-----:R-:W-:-:S10]  /*0840*/  UISETP.GE.AND UP0, UPT, UR11, 0x100000, UPT ;  /* 0x001000000b00788c */ /* 0x001fd4000bf06270 */
[----:B------:R-:W-:Y:S01]  /*0850*/  IMAD.U32 R2, RZ, RZ, UR8 ;  /* 0x00000008ff027e24 */ /* 0x000fe2000f8e00ff */
[----:B------:R-:W-:Y:S01]  /*0860*/  PLOP3.LUT P0, PT, PT, PT, UP0, 0x80, 0x8 ;  /* 0x000000000008781c */ /* 0x000fe20003f0f008 */
[----:B------:R-:W-:Y:S02]  /*0870*/  USEL UR5, UR9, UR11, !UP0 ;  /* 0x0000000b09057287 */ /* 0x000fe4000c000000 */
[----:B------:R-:W-:Y:S01]  /*0880*/  IMAD.U32 R3, RZ, RZ, UR9 ;  /* 0x00000009ff037e24 */ /* 0x000fe2000f8e00ff */
[----:B------:R-:W-:Y:S02]  /*0890*/  USEL UR8, UR8, UR10, !UP0 ;  /* 0x0000000a08087287 */ /* 0x000fe4000c000000 */
[----:B------:R-:W-:Y:S01]  /*08a0*/  FSEL R0, R2, UR10, !P0 ;  /* 0x0000000a02007c08 */ /* 0x000fe2000c000000 */
[----:B------:R-:W-:Y:S01]  /*08b0*/  UIADD3 UR9, UPT, UPT, UR5, -0x1, URZ ;  /* 0xffffffff05097890 */ /* 0x000fe2000fffe0ff */
[----:B------:R-:W-:-:S03]  /*08c0*/  FSEL R2, R3, UR11, !P0 ;  /* 0x0000000b03027c08 */ /* 0x000fc6000c000000 */
[----:B------:R-:W-:Y:S01]  /*08d0*/  UISETP.GE.U32.AND UP1, UPT, UR9, 0x7fefffff, UPT ;  /* 0x7fefffff0900788c */ /* 0x000fe2000bf26070 */
[----:B------:R-:W-:Y:S02]  /*08e0*/  R2UR UR16, R0 ;  /* 0x00000000001072ca */ /* 0x000fe400000e0000 */
[----:B------:R-:W-:-:S06]  /*08f0*/  R2UR UR17, R2 ;  /* 0x00000000021172ca */ /* 0x000fcc00000e0000 */
[----:B------:R-:W-:Y:S09]  /*0900*/  BRA.U !UP1, `(.L_x_3) ;  /* 0x0000000109287547 */ /* 0x000ff2000b800000 */
[----:B------:R-:W-:Y:S01]  /*0910*/  IMAD.MOV.U32 R2, RZ, RZ, 0x0 ;  /* 0x00000000ff027424 */ /* 0x000fe200078e00ff */
[----:B------:R-:W-:Y:S01]  /*0920*/  MOV R3, 0x7ff00000 ;  /* 0x7ff0000000037802 */ /* 0x000fe20000000f00 */
[----:B------:R-:W-:Y:S01]  /*0930*/  IMAD.U32 R12, RZ, RZ, UR16 ;  /* 0x00000010ff0c7e24 */ /* 0x000fe2000f8e00ff */
[----:B------:R-:W-:Y:S02]  /*0940*/  ULOP3.LUT UP0, URZ, UR17, 0x7fffffff, URZ, 0xc0, !UPT ;  /* 0x7fffffff11ff7892 */ /* 0x000fe4000f80c0ff */
[----:B------:R-:W-:-:S04]  /*0950*/  IMAD.U32 R13, RZ, RZ, UR17 ;  /* 0x00000011ff0d7e24 */ /* 0x000fc8000f8e00ff */
[----:B------:R-:W-:Y:S02]  /*0960*/  PLOP3.LUT P0, PT, PT, PT, UP0, 0x80, 0x8 ;  /* 0x000000000008781c */ /* 0x000fe40003f0f008 */
[----:B------:R-:W-:-:S10]  /*0970*/  DFMA R2, R2, R12, +INF ;  /* 0x7ff000000202742b */ /* 0x000fd4000000000c */
[----:B------:R-:W-:Y:S02]  /*0980*/  FSEL R2, R2, RZ, P0 ;  /* 0x000000ff02027208 */ /* 0x000fe40000000000 */
[----:B------:R-:W-:Y:S01]  /*0990*/  FSEL R3, R3, -QNAN , P0 ;  /* 0xfff0000003037808 */ /* 0x000fe20000000000 */
[----:B------:R-:W-:Y:S06]  /*09a0*/  BRA `(.L_x_4) ;  /* 0x00000004001c7947 */ /* 0x000fec0003800000 */
.L_x_3:
[----:B------:R-:W-:Y:S01]  /*09b0*/  ULOP3.LUT UR7, UR5, 0xfffff, URZ, 0xc0, !UPT ;  /* 0x000fffff05077892 */ /* 0x000fe2000f8ec0ff */
[----:B------:R-:W-:Y:S01]  /*09c0*/  IMAD.MOV.U32 R12, RZ, RZ, RZ ;  /* 0x000000ffff0c7224 */ /* 0x000fe200078e00ff */
[----:B------:R-:W-:Y:S01]  /*09d0*/  UMOV UR10, UR8 ;  /* 0x00000008000a7c82 */ /* 0x000fe20008000000 */
[----:B------:R-:W-:Y:S01]  /*09e0*/  MOV R20, 0x8b7a8b04 ;  /* 0x8b7a8b0400147802 */ /* 0x000fe20000000f00 */
[----:B------:R-:W-:Y:S01]  /*09f0*/  ULOP3.LUT UR11, UR7, 0x3ff00000, URZ, 0xfc, !UPT ;  /* 0x3ff00000070b7892 */ /* 0x000fe2000f8efcff */
[----:B------:R-:W-:Y:S01]  /*0a00*/  IMAD.U32 R18, RZ, RZ, UR10 ;  /* 0x0000000aff127e24 */ /* 0x000fe2000f8e00ff */
[----:B------:R-:W-:Y:S01]  /*0a10*/  UMOV UR18, 0xa9ab0956 ;  /* 0xa9ab095600127882 */ /* 0x000fe20000000000 */
[----:B------:R-:W-:Y:S01]  /*0a20*/  IMAD.MOV.U32 R21, RZ, RZ, 0x3ed0ee25 ;  /* 0x3ed0ee25ff157424 */ /* 0x000fe200078e00ff */
[----:B------:R-:W-:Y:S01]  /*0a30*/  UISETP.GE.U32.AND UP1, UPT, UR11, 0x3ff6a09f, UPT ;  /* 0x3ff6a09f0b00788c */ /* 0x000fe2000bf26070 */
[----:B------:R-:W-:-:S10]  /*0a40*/  UMOV UR19, 0x3f1745cb ;  /* 0x3f1745cb00137882 */ /* 0x000fd40000000000 */
[----:B------:R-:W-:-:S07]  /*0a50*/  @UP1 UIADD3 UR7, UPT, UPT, UR11, -0x100000, URZ ;  /* 0xfff000000b071890 */ /* 0x000fce000fffe0ff */
[----:B------:R-:W-:Y:S01]  /*0a60*/  @UP1 UMOV UR11, UR7 ;  /* 0x00000007000b1c82 */ /* 0x000fe20008000000 */
[----:B------:R-:W-:Y:S01]  /*0a70*/  ULEA.HI UR7, UR5, 0xfffffbcb, URZ, 0xc ;  /* 0xfffffbcb05077891 */ /* 0x000fe2000f8f60ff */
[----:B------:R-:W-:-:S06]  /*0a80*/  MOV R19, UR11 ;  /* 0x0000000b00137c02 */ /* 0x000fcc0008000f00 */
[----:B------:R-:W-:-:S06]  /*0a90*/  DADD R18, R18, 1 ;  /* 0x3ff0000012127429 */ /* 0x000fcc0000000000 */
[----:B------:R-:W0:Y:S02]  /*0aa0*/  MUFU.RCP64H R13, R19 ;  /* 0x00000013000d7308 */ /* 0x000e240000001800 */
[----:B0-----:R-:W-:-:S08]  /*0ab0*/  DFMA R2, -R18, R12, 1 ;  /* 0x3ff000001202742b */ /* 0x001fd0000000010c */
[----:B------:R-:W-:Y:S01]  /*0ac0*/  DFMA R14, R2, R2, R2 ;  /* 0x00000002020e722b */ /* 0x000fe20000000002 */
[----:B------:R-:W-:Y:S01]  /*0ad0*/  IMAD.U32 R2, RZ, RZ, UR10 ;  /* 0x0000000aff027e24 */ /* 0x000fe2000f8e00ff */
[----:B------:R-:W-:Y:S01]  /*0ae0*/  UMOV UR10, 0x3ae80f1e ;  /* 0x3ae80f1e000a7882 */ /* 0x000fe20000000000 */
[----:B------:R-:W-:Y:S01]  /*0af0*/  IMAD.U32 R3, RZ, RZ, UR11 ;  /* 0x0000000bff037e24 */ /* 0x000fe2000f8e00ff */
[----:B------:R-:W-:-:S04]  /*0b00*/  UMOV UR11, 0x3eb1380b ;  /* 0x3eb1380b000b7882 */ /* 0x000fc80000000000 */
[----:B------:R-:W-:Y:S02]  /*0b10*/  DFMA R12, R12, R14, R12 ;  /* 0x0000000e0c0c722b */ /* 0x000fe4000000000c */
[----:B------:R-:W-:-:S08]  /*0b20*/  DADD R2, R2, -1 ;  /* 0xbff0000002027429 */ /* 0x000fd00000000000 */
        /* <DEDUP_REMOVED lines=9> */
[----:B------:R-:W-:Y:S01]  /*0bc0*/  USHF.R.U32.HI UR10, URZ, 0x14, UR5 ;  /* 0x00000014ff0a7899 */ /* 0x000fe20008011605 */
[----:B------:R-:W-:Y:S01]  /*0bd0*/  UMOV UR11, 0x3f3c71c7 ;  /* 0x3f3c71c7000b7882 */ /* 0x000fe20000000000 */
[----:B------:R-:W-:Y:S02]  /*0be0*/  DFMA R22, R2, -R16, R22 ;  /* 0x800000100216722b */ /* 0x000fe40000000016 */
[----:B------:R-:W-:-:S03]  /*0bf0*/  @UP0 UIADD3 UR7, UPT, UPT, UR10, -0x3ff, URZ ;  /* 0xfffffc010a070890 */ /* 0x000fc6000fffe0ff */
[----:B------:R-:W-:Y:S01]  /*0c00*/  DFMA R18, R14, R18, UR18 ;  /* 0x000000120e127e2b */ /* 0x000fe20008000012 */
[----:B------:R-:W-:Y:S01]  /*0c10*/  UMOV UR10, 0x2d1b5154 ;  /* 0x2d1b5154000a7882 */ /* 0x000fe20000000000 */
[----:B------:R-:W-:Y:S01]  /*0c20*/  @UP1 UIADD3 UR7, UPT, UPT, UR7, 0x1, URZ ;  /* 0x0000000107071890 */ /* 0x000fe2000fffe0ff */
[----:B------:R-:W-:Y:S01]  /*0c30*/  UMOV UR18, 0x80000000 ;  /* 0x8000000000127882 */ /* 0x000fe20000000000 */
[----:B------:R-:W-:Y:S02]  /*0c40*/  UMOV UR19, 0x43300000 ;  /* 0x4330000000137882 */ /* 0x000fe40000000000 */
[----:B------:R-:W-:Y:S01]  /*0c50*/  ULOP3.LUT UR7, UR7, 0x80000000, URZ, 0x3c, !UPT ;  /* 0x8000000007077892 */ /* 0x000fe2000f8e3cff */
[----:B------:R-:W-:Y:S02]  /*0c60*/  DMUL R22, R12, R22 ;  /* 0x000000160c167228 */ /* 0x000fe40000000000 */
[----:B------:R-:W-:Y:S01]  /*0c70*/  DFMA R18, R14, R18, UR10 ;  /* 0x0000000a0e127e2b */ /* 0x000fe20008000012 */
[----:B------:R-:W-:Y:S01]  /*0c80*/  UMOV UR10, 0x923be72d ;  /* 0x923be72d000a7882 */ /* 0x000fe20000000000 */
[----:B------:R-:W-:-:S06]  /*0c90*/  UMOV UR11, 0x3f624924 ;  /* 0x3f624924000b7882 */ /* 0x000fcc0000000000 */
[----:B------:R-:W-:Y:S01]  /*0ca0*/  DFMA R20, R14, R18, UR10 ;  /* 0x0000000a0e147e2b */ /* 0x000fe20008000012 */
[----:B------:R-:W-:Y:S01]  /*0cb0*/  UMOV UR10, 0x9999a3c4 ;  /* 0x9999a3c4000a7882 */ /* 0x000fe20000000000 */
[----:B------:R-:W-:Y:S01]  /*0cc0*/  IMAD.U32 R18, RZ, RZ, UR7 ;  /* 0x00000007ff127e24 */ /* 0x000fe2000f8e00ff */
[----:B------:R-:W-:Y:S01]  /*0cd0*/  UMOV UR11, 0x3f899999 ;  /* 0x3f899999000b7882 */ /* 0x000fe20000000000 */
[----:B------:R-:W-:-:S04]  /*0ce0*/  IMAD.MOV.U32 R19, RZ, RZ, 0x43300000 ;  /* 0x43300000ff137424 */ /* 0x000fc800078e00ff */
        /* <DEDUP_REMOVED lines=19> */
.L_x_4:
[----:B------:R-:W-:Y:S01]  /*0e20*/  UMOV UR10, 0xbaaafad3 ;  /* 0xbaaafad3000a7882 */ /* 0x000fe20000000000 */
[----:B------:R-:W-:Y:S01]  /*0e30*/  UMOV UR11, 0x3c695355 ;  /* 0x3c695355000b7882 */ /* 0x000fe20000000000 */
[----:B------:R-:W0:Y:S01]  /*0e40*/  F2F.F64.F32 R8, R8 ;  /* 0x0000000800087310 */ /* 0x000e220000201800 */
[----:B------:R-:W-:Y:S01]  /*0e50*/  DMUL R12, R10, UR10 ;  /* 0x0000000a0a0c7c28 */ /* 0x000fe20008000000 */
[----:B------:R-:W-:Y:S01]  /*0e60*/  BSSY.RECONVERGENT B0, `(.L_x_5) ;  /* 0x000000c000007945 */ /* 0x000fe20003800200 */
[----:B------:R-:W-:Y:S01]  /*0e70*/  DMUL R14, R2, UR10 ;  /* 0x0000000a020e7c28 */ /* 0x000fe20008000000 */
[----:B------:R-:W-:Y:S01]  /*0e80*/  UMOV UR10, 0x1526e50e ;  /* 0x1526e50e000a7882 */ /* 0x000fe20000000000 */
[----:B------:R-:W-:Y:S01]  /*0e90*/  UMOV UR11, 0x3fdbcb7b ;  /* 0x3fdbcb7b000b7882 */ /* 0x000fe20000000000 */
[----:B------:R-:W-:-:S03]  /*0ea0*/  MOV R0, 0xf20 ;  /* 0x00000f2000007802 */ /* 0x000fc60000000f00 */
[----:B------:R-:W-:Y:S02]  /*0eb0*/  DFMA R12, R10, UR10, R12 ;  /* 0x0000000a0a0c7c2b */ /* 0x000fe4000800000c */
[----:B------:R-:W-:-:S08]  /*0ec0*/  DFMA R14, R2, UR10, R14 ;  /* 0x0000000a020e7c2b */ /* 0x000fd0000800000e */
[----:B------:R-:W-:-:S08]  /*0ed0*/  DADD R14, -R12, R14 ;  /* 0x000000000c0e7229 */ /* 0x000fd0000000010e */
[----:B0-----:R-:W-:-:S10]  /*0ee0*/  DFMA R24, R14, R8, R12 ;  /* 0x000000080e18722b */ /* 0x001fd4000000000c */
[----:B------:R-:W-:Y:S01]  /*0ef0*/  MOV R2, R24 ;  /* 0x0000001800027202 */ /* 0x000fe20000000f00 */
[----:B------:R-:W-:-:S07]  /*0f00*/  IMAD.MOV.U32 R3, RZ, RZ, R25 ;  /* 0x000000ffff037224 */ /* 0x000fce00078e0019 */
[----:B------:R-:W-:Y:S05]  /*0f10*/  CALL.REL.NOINC `($_Z20initializeVectorsGpuPdddP17curandStateXORWOW$__internal_accurate_pow) ;  /* 0x0000001000a07944 */ /* 0x000fea0003c00000 */
[----:B------:R-:W-:Y:S05]  /*0f20*/  BSYNC.RECONVERGENT B0 ;  /* 0x0000000000007941 */ /* 0x000fea0003800200 */
.L_x_5:
[----:B------:R-:W-:Y:S01]  /*0f30*/  DADD R2, R24, 10 ;  /* 0x4024000018027429 */ /* 0x000fe20000000000 */
[----:B------:R-:W-:Y:S09]  /*0f40*/  BSSY.RECONVERGENT B0, `(.L_x_6) ;  /* 0x000000f000007945 */ /* 0x000ff20003800200 */
[----:B------:R-:W-:Y:S01]  /*0f50*/  LOP3.LUT R2, R3, 0x7ff00000, RZ, 0xc0, !PT ;  /* 0x7ff0000003027812 */ /* 0x000fe200078ec0ff */
[----:B------:R-:W-:-:S03]  /*0f60*/  IMAD.MOV.U32 R3, RZ, RZ, R9 ;  /* 0x000000ffff037224 */ /* 0x000fc600078e0009 */
[----:B------:R-:W-:Y:S01]  /*0f70*/  ISETP.NE.AND P0, PT, R2, 0x7ff00000, PT ;  /* 0x7ff000000200780c */ /* 0x000fe20003f05270 */
[----:B------:R-:W-:-:S12]  /*0f80*/  IMAD.MOV.U32 R2, RZ, RZ, R8 ;  /* 0x000000ffff027224 */ /* 0x000fd800078e0008 */
[----:B------:R-:W-:Y:S05]  /*0f90*/  @P0 BRA `(.L_x_7) ;  /* 0x0000000000240947 */ /* 0x000fea0003800000 */
[----:B------:R-:W-:-:S14]  /*0fa0*/  DSETP.NAN.AND P0, PT, R24, R24, PT ;  /* 0x000000181800722a */ /* 0x000fdc0003f08000 */
[----:B------:R-:W-:Y:S05]  /*0fb0*/  @P0 BRA `(.L_x_8) ;  /* 0x0000000000180947 */ /* 0x000fea0003800000 */
[----:B------:R-:W-:-:S14]  /*0fc0*/  DSETP.NEU.AND P0, PT, |R24|, +INF , PT ;  /* 0x7ff000001800742a */ /* 0x000fdc0003f0d200 */
[----:B------:R-:W-:Y:S05]  /*0fd0*/  @P0 BRA `(.L_x_7) ;  /* 0x0000000000140947 */ /* 0x000fea0003800000 */
[----:B------:R-:W-:Y:S02]  /*0fe0*/  ISETP.GE.AND P0, PT, R25, RZ, PT ;  /* 0x000000ff1900720c */ /* 0x000fe40003f06270 */
[----:B------:R-:W-:Y:S02]  /*0ff0*/  MOV R2, RZ ;  /* 0x000000ff00027202 */ /* 0x000fe40000000f00 */
[----:B------:R-:W-:Y:S01]  /*1000*/  SEL R3, RZ, 0x7ff00000, !P0 ;  /* 0x7ff00000ff037807 */ /* 0x000fe20004000000 */
[----:B------:R-:W-:Y:S08]  /*1010*/  BRA `(.L_x_7) ;  /* 0x0000000000047947 */ /* 0x000ff00003800000 */
.L_x_8:
[----:B------:R-:W-:-:S11]  /*1020*/  DADD R2, R24, 10 ;  /* 0x4024000018027429 */ /* 0x000fd60000000000 */
.L_x_7:
[----:B------:R-:W-:Y:S05]  /*1030*/  BSYNC.RECONVERGENT B0 ;  /* 0x0000000000007941 */ /* 0x000fea0003800200 */
.L_x_6:
[----:B------:R-:W0:Y:S01]  /*1040*/  LDC.64 R8, c[0x0][0x380] ;  /* 0x0000e000ff087b82 */ /* 0x000e220000000a00 */
[----:B------:R-:W-:-:S06]  /*1050*/  DSETP.NEU.AND P0, PT, R24, RZ, PT ;  /* 0x000000ff1800722a */ /* 0x000fcc0003f0d000 */
[----:B------:R-:W-:Y:S02]  /*1060*/  FSEL R2, R2, RZ, P0 ;  /* 0x000000ff02027208 */ /* 0x000fe40000000000 */
[----:B------:R-:W-:Y:S01]  /*1070*/  FSEL R3, R3, 1.875, P0 ;  /* 0x3ff0000003037808 */ /* 0x000fe20000000000 */
[----:B0-----:R-:W-:-:S05]  /*1080*/  IMAD.WIDE R24, R26, 0x8, R8 ;  /* 0x000000081a187825 */ /* 0x001fca00078e0208 */
[----:B------:R0:W-:Y:S04]  /*1090*/  STG.E.64 desc[UR12][R24.64], R2 ;  /* 0x0000000218007986 */ /* 0x0001e8000c101b0c */
[----:B------:R-:W2:Y:S04]  /*10a0*/  LDG.E.64 R8, desc[UR12][R6.64] ;  /* 0x0000000c06087981 */ /* 0x000ea8000c1e1b00 */
[----:B------:R-:W3:Y:S04]  /*10b0*/  LDG.E.64 R12, desc[UR12][R6.64+0x10] ;  /* 0x0000100c060c7981 */ /* 0x000ee8000c1e1b00 */
[----:B------:R-:W4:Y:S01]  /*10c0*/  LDG.E.64 R10, desc[UR12][R6.64+0x8] ;  /* 0x0000080c060a7981 */ /* 0x000f22000c1e1b00 */
[----:B------:R-:W-:Y:S01]  /*10d0*/  UISETP.GE.U32.AND UP0, UPT, UR14, 0x7fefffff, UPT ;  /* 0x7fefffff0e00788c */ /* 0x000fe2000bf06070 */
[----:B0-----:R-:W-:Y:S01]  /*10e0*/  IMAD.MOV.U32 R3, RZ, RZ, 0x2f800000 ;  /* 0x2f800000ff037424 */ /* 0x001fe200078e00ff */
[----:B--2---:R-:W-:Y:S01]  /*10f0*/  SHF.R.U32.HI R0, RZ, 0x2, R9 ;  /* 0x00000002ff007819 */ /* 0x004fe20000011609 */
[----:B------:R-:W-:-:S03]  /*1100*/  VIADD R16, R8, 0x587c5 ;  /* 0x000587c508107836 */ /* 0x000fc60000000000 */
[----:B------:R-:W-:Y:S01]  /*1110*/  LOP3.LUT R0, R0, R9, RZ, 0x3c, !PT ;  /* 0x0000000900007212 */ /* 0x000fe200078e3cff */
[----:B---3--:R-:W-:Y:S01]  /*1120*/  IMAD.SHL.U32 R9, R13, 0x10, RZ ;  /* 0x000000100d097824 */ /* 0x008fe200078e00ff */
[----:B------:R-:W-:Y:S01]  /*1130*/  MOV R19, R12 ;  /* 0x0000000c00137202 */ /* 0x000fe20000000f00 */
[----:B----4-:R-:W-:Y:S02]  /*1140*/  IMAD.MOV.U32 R18, RZ, RZ, R11 ;  /* 0x000000ffff127224 */ /* 0x010fe400078e000b */
[C---:B------:R-:W-:Y:S02]  /*1150*/  IMAD.SHL.U32 R14, R0.reuse, 0x2, RZ ;  /* 0x00000002000e7824 */ /* 0x040fe400078e00ff */
[----:B------:R-:W-:Y:S01]  /*1160*/  IMAD.MOV.U32 R17, RZ, RZ, R10 ;  /* 0x000000ffff117224 */ /* 0x000fe200078e000a */
[----:B------:R0:W-:Y:S01]  /*1170*/  STG.E.64 desc[UR12][R6.64+0x8], R18 ;  /* 0x0000081206007986 */ /* 0x0001e2000c101b0c */
[----:B------:R-:W-:Y:S01]  /*1180*/  IMAD.MOV.U32 R10, RZ, RZ, R13 ;  /* 0x000000ffff0a7224 */ /* 0x000fe200078e000d */
[----:B------:R-:W-:-:S02]  /*1190*/  LOP3.LUT R14, R0, R14, R9, 0x96, !PT ;  /* 0x0000000e000e7212 */ /* 0x000fc400078e9609 */
[----:B------:R0:W-:Y:S02]  /*11a0*/  STG.E.64 desc[UR12][R6.64], R16 ;  /* 0x0000001006007986 */ /* 0x0001e4000c101b0c */
[----:B------:R-:W-:-:S04]  /*11b0*/  LOP3.LUT R11, R14, R13, RZ, 0x3c, !PT ;  /* 0x0000000d0e0b7212 */ /* 0x000fc800078e3cff */
[----:B------:R-:W-:Y:S01]  /*11c0*/  IADD3 R0, PT, PT, R11, R16, RZ ;  /* 0x000000100b007210 */ /* 0x000fe20007ffe0ff */
[----:B------:R0:W-:Y:S03]  /*11d0*/  STG.E.64 desc[UR12][R6.64+0x10], R10 ;  /* 0x0000100a06007986 */ /* 0x0001e6000c101b0c */
[----:B------:R-:W-:-:S05]  /*11e0*/  I2FP.F32.U32 R0, R0 ;  /* 0x0000000000007245 */ /* 0x000fca0000201000 */
[----:B------:R-:W-:Y:S01]  /*11f0*/  FFMA R8, R0, R3, 1.1641532182693481445e-10 ;  /* 0x2f00000000087423 */ /* 0x000fe20000000003 */
[----:B------:R-:W-:Y:S06]  /*1200*/  BRA.U !UP0, `(.L_x_9) ;  /* 0x00000001081c7547 */ /* 0x000fec000b800000 */
[----:B------:R-:W-:Y:S01]  /*1210*/  IMAD.MOV.U32 R2, RZ, RZ, 0x0 ;  /* 0x00000000ff027424 */ /* 0x000fe200078e00ff */
[----:B------:R-:W-:Y:S01]  /*1220*/  LOP3.LUT P0, RZ, R5, 0x7fffffff, RZ, 0xc0, !PT ;  /* 0x7fffffff05ff7812 */ /* 0x000fe2000780c0ff */
[----:B------:R-:W-:-:S06]  /*1230*/  IMAD.MOV.U32 R3, RZ, RZ, 0x7ff00000 ;  /* 0x7ff00000ff037424 */ /* 0x000fcc00078e00ff */
[----:B------:R-:W-:-:S10]  /*1240*/  DFMA R2, R4, R2, +INF ;  /* 0x7ff000000402742b */ /* 0x000fd40000000002 */
[----:B------:R-:W-:Y:S02]  /*1250*/  FSEL R2, R2, RZ, P0 ;  /* 0x000000ff02027208 */ /* 0x000fe40000000000 */
[----:B------:R-:W-:Y:S01]  /*1260*/  FSEL R3, R3, -QNAN , P0 ;  /* 0xfff0000003037808 */ /* 0x000fe20000000000 */
[----:B------:R-:W-:Y:S06]  /*1270*/  BRA `(.L_x_10) ;  /* 0x0000000400187947 */ /* 0x000fec0003800000 */
.L_x_9:
[----:B------:R-:W-:Y:S01]  /*1280*/  ULOP3.LUT UR7, UR4, 0xfffff, URZ, 0xc0, !UPT ;  /* 0x000fffff04077892 */ /* 0x000fe2000f8ec0ff */
[----:B0-----:R-:W-:Y:S01]  /*1290*/  MOV R10, UR6 ;  /* 0x00000006000a7c02 */ /* 0x001fe20008000f00 */
[----:B------:R-:W-:Y:S01]  /*12a0*/  IMAD.MOV.U32 R4, RZ, RZ, RZ ;  /* 0x000000ffff047224 */ /* 0x000fe200078e00ff */
[----:B------:R-:W0:Y:S01]  /*12b0*/  LDCU UR6, c[0x0][0x38c] ;  /* 0x00007180ff0677ac */ /* 0x000e220008000800 */
[----:B------:R-:W-:Y:S01]  /*12c0*/  IMAD.MOV.U32 R14, RZ, RZ, -0x748574fc ;  /* 0x8b7a8b04ff0e7424 */ /* 0x000fe200078e00ff */
[----:B------:R-:W-:Y:S01]  /*12d0*/  MOV R15, 0x3ed0ee25 ;  /* 0x3ed0ee25000f7802 */ /* 0x000fe20000000f00 */
[----:B------:R-:W-:Y:S01]  /*12e0*/  IMAD.MOV.U32 R19, RZ, RZ, 0x43300000 ;  /* 0x43300000ff137424 */ /* 0x000fe200078e00ff */
[----:B------:R-:W-:Y:S01]  /*12f0*/  ULOP3.LUT UR7, UR7, 0x3ff00000, URZ, 0xfc, !UPT ;  /* 0x3ff0000007077892 */ /* 0x000fe2000f8efcff */
[----:B------:R-:W-:-:S03]  /*1300*/  UMOV UR11, 0x3eb1380b ;  /* 0x3eb1380b000b7882 */ /* 0x000fc60000000000 */
[----:B------:R-:W-:Y:S02]  /*1310*/  UISETP.GE.U32.AND UP1, UPT, UR7, 0x3ff6a09f, UPT ;  /* 0x3ff6a09f0700788c */ /* 0x000fe4000bf26070 */
[----:B0-----:R-:W-:-:S09]  /*1320*/  UISETP.GE.AND UP0, UPT, UR6, 0x100000, UPT ;  /* 0x001000000600788c */ /* 0x001fd2000bf06270 */
[----:B------:R-:W-:Y:S02]  /*1330*/  @UP1 UIADD3 UR10, UPT, UPT, UR7, -0x100000, URZ ;  /* 0xfff00000070a1890 */ /* 0x000fe4000fffe0ff */
[----:B------:R-:W-:Y:S02]  /*1340*/  USHF.R.U32.HI UR6, URZ, 0x14, UR4 ;  /* 0x00000014ff067899 */ /* 0x000fe40008011604 */
[----:B------:R-:W-:-:S03]  /*1350*/  ULEA.HI UR4, UR4, 0xfffffbcb, URZ, 0xc ;  /* 0xfffffbcb04047891 */ /* 0x000fc6000f8f60ff */
[----:B------:R-:W-:Y:S01]  /*1360*/  @UP1 UMOV UR7, UR10 ;  /* 0x0000000a00071c82 */ /* 0x000fe20008000000 */
[----:B------:R-:W-:Y:S01]  /*1370*/  UMOV UR10, 0x3ae80f1e ;  /* 0x3ae80f1e000a7882 */ /* 0x000fe20000000000 */
[----:B------:R-:W-:Y:S01]  /*1380*/  IMAD.U32 R11, RZ, RZ, UR7 ;  /* 0x00000007ff0b7e24 */ /* 0x000fe2000f8e00ff */
[----:B------:R-:W-:Y:S01]  /*1390*/  @UP0 UIADD3 UR4, UPT, UPT, UR6, -0x3ff, URZ ;  /* 0xfffffc0106040890 */ /* 0x000fe2000fffe0ff */
[----:B------:R-:W-:Y:S02]  /*13a0*/  UMOV UR7, 0x3f3c71c7 ;  /* 0x3f3c71c700077882 */ /* 0x000fe40000000000 */
[----:B------:R-:W-:Y:S01]  /*13b0*/  UMOV UR6, 0x2d1b5154 ;  /* 0x2d1b515400067882 */ /* 0x000fe20000000000 */
[----:B------:R-:W-:Y:S01]  /*13c0*/  @UP1 UIADD3 UR4, UPT, UPT, UR4, 0x1, URZ ;  /* 0x0000000104041890 */ /* 0x000fe2000fffe0ff */
[----:B------:R-:W-:-:S03]  /*13d0*/  DADD R12, R10, 1 ;  /* 0x3ff000000a0c7429 */ /* 0x000fc60000000000 */
[----:B------:R-:W-:-:S03]  /*13e0*/  ULOP3.LUT UR4, UR4, 0x80000000, URZ, 0x3c, !UPT ;  /* 0x8000000004047892 */ /* 0x000fc6000f8e3cff */
[----:B------:R-:W0:Y:S03]  /*13f0*/  MUFU.RCP64H R5, R13 ;  /* 0x0000000d00057308 */ /* 0x000e260000001800 */
[----:B------:R-:W-:Y:S01]  /*1400*/  IMAD.U32 R18, RZ, RZ, UR4 ;  /* 0x00000004ff127e24 */ /* 0x000fe2000f8e00ff */
        /* <DEDUP_REMOVED lines=25> */
[----:B------:R-:W-:Y:S01]  /*15a0*/  UMOV UR7, 0x3f899999 ;  /* 0x3f89999900077882 */ /* 0x000fe20000000000 */
[----:B------:R-:W-:Y:S01]  /*15b0*/  DADD R12, R18, -UR10 ;  /* 0x8000000a120c7e29 */ /* 0x000fe20008000000 */
[----:B------:R-:W-:Y:S01]  /*15c0*/  UMOV UR10, 0xfefa39ef ;  /* 0xfefa39ef000a7882 */ /* 0x000fe20000000000 */
[----:B------:R-:W-:-:S03]  /*15d0*/  UMOV UR11, 0x3fe62e42 ;  /* 0x3fe62e42000b7882 */ /* 0x000fc60000000000 */
[----:B------:R-:W-:Y:S01]  /*15e0*/  DFMA R14, R10, R14, UR6 ;  /* 0x000000060a0e7e2b */ /* 0x000fe2000800000e */
[----:B------:R-:W-:Y:S01]  /*15f0*/  UMOV UR6, 0x55555554 ;  /* 0x5555555400067882 */ /* 0x000fe20000000000 */
[----:B------:R-:W-:Y:S01]  /*1600*/  UMOV UR7, 0x3fb55555 ;  /* 0x3fb5555500077882 */ /* 0x000fe20000000000 */
[----:B------:R-:W-:-:S05]  /*1610*/  DFMA R2, R12, UR10, R6 ;  /* 0x0000000a0c027c2b */ /* 0x000fca0008000006 */
[----:B------:R-:W-:Y:S01]  /*1620*/  DFMA R14, R10, R14, UR6 ;  /* 0x000000060a0e7e2b */ /* 0x000fe2000800000e */
[----:B------:R-:W-:Y:S01]  /*1630*/  UMOV UR6, 0xfefa39ef ;  /* 0xfefa39ef00067882 */ /* 0x000fe20000000000 */
[----:B------:R-:W-:Y:S02]  /*1640*/  UMOV UR7, 0x3fe62e42 ;  /* 0x3fe62e4200077882 */ /* 0x000fe40000000000 */
[----:B------:R-:W-:Y:S01]  /*1650*/  DFMA R18, R12, -UR6, R2 ;  /* 0x800000060c127c2b */ /* 0x000fe20008000002 */
[----:B------:R-:W-:Y:S01]  /*1660*/  UMOV UR6, 0x3b39803f ;  /* 0x3b39803f00067882 */ /* 0x000fe20000000000 */
[----:B------:R-:W-:Y:S02]  /*1670*/  UMOV UR7, 0x3c7abc9e ;  /* 0x3c7abc9e00077882 */ /* 0x000fe40000000000 */
[----:B------:R-:W-:-:S04]  /*1680*/  DMUL R14, R10, R14 ;  /* 0x0000000e0a0e7228 */ /* 0x000fc80000000000 */
[----:B------:R-:W-:-:S04]  /*1690*/  DADD R18, -R6, R18 ;  /* 0x0000000006127229 */ /* 0x000fc80000000112 */
[----:B------:R-:W-:-:S08]  /*16a0*/  DFMA R14, R6, R14, R16 ;  /* 0x0000000e060e722b */ /* 0x000fd00000000010 */
[----:B------:R-:W-:-:S08]  /*16b0*/  DADD R14, R14, -R18 ;  /* 0x000000000e0e7229 */ /* 0x000fd00000000812 */
[----:B------:R-:W-:-:S08]  /*16c0*/  DFMA R14, R12, UR6, R14 ;  /* 0x000000060c0e7c2b */ /* 0x000fd0000800000e */
[----:B------:R-:W-:-:S11]  /*16d0*/  DADD R2, R2, R14 ;  /* 0x0000000002027229 */ /* 0x000fd6000000000e */
.L_x_10:
[----:B------:R-:W-:-:S09]  /*16e0*/  UISETP.GE.U32.AND UP0, UPT, UR9, 0x7fefffff, UPT ;  /* 0x7fefffff0900788c */ /* 0x000fd2000bf06070 */
[----:B------:R-:W-:Y:S05]  /*16f0*/  BRA.U !UP0, `(.L_x_11) ;  /* 0x0000000108287547 */ /* 0x000fea000b800000 */
[----:B------:R-:W-:Y:S01]  /*1700*/  IMAD.MOV.U32 R4, RZ, RZ, 0x0 ;  /* 0x00000000ff047424 */ /* 0x000fe200078e00ff */
[----:B------:R-:W-:Y:S01]  /*1710*/  MOV R5, 0x7ff00000 ;  /* 0x7ff0000000057802 */ /* 0x000fe20000000f00 */
[----:B0-----:R-:W-:Y:S01]  /*1720*/  IMAD.U32 R6, RZ, RZ, UR16 ;  /* 0x00000010ff067e24 */ /* 0x001fe2000f8e00ff */
[----:B------:R-:W-:Y:S02]  /*1730*/  ULOP3.LUT UP0, URZ, UR17, 0x7fffffff, URZ, 0xc0, !UPT ;  /* 0x7fffffff11ff7892 */ /* 0x000fe4000f80c0ff */
[----:B------:R-:W-:-:S04]  /*1740*/  IMAD.U32 R7, RZ, RZ, UR17 ;  /* 0x00000011ff077e24 */ /* 0x000fc8000f8e00ff */
[----:B------:R-:W-:Y:S02]  /*1750*/  PLOP3.LUT P0, PT, PT, PT, UP0, 0x80, 0x8 ;  /* 0x000000000008781c */ /* 0x000fe40003f0f008 */
[----:B------:R-:W-:-:S10]  /*1760*/  DFMA R4, R4, R6, +INF ;  /* 0x7ff000000404742b */ /* 0x000fd40000000006 */
[----:B------:R-:W-:Y:S02]  /*1770*/  FSEL R4, R4, RZ, P0 ;  /* 0x000000ff04047208 */ /* 0x000fe40000000000 */
[----:B------:R-:W-:Y:S01]  /*1780*/  FSEL R5, R5, -QNAN , P0 ;  /* 0xfff0000005057808 */ /* 0x000fe20000000000 */
[----:B------:R-:W-:Y:S06]  /*1790*/  BRA `(.L_x_12) ;  /* 0x0000000400187947 */ /* 0x000fec0003800000 */
.L_x_11:
[----:B------:R-:W-:Y:S01]  /*17a0*/  ULOP3.LUT UR4, UR5, 0xfffff, URZ, 0xc0, !UPT ;  /* 0x000fffff05047892 */ /* 0x000fe2000f8ec0ff */
[----:B------:R-:W-:Y:S01]  /*17b0*/  IMAD.U32 R12, RZ, RZ, UR8 ;  /* 0x00000008ff0c7e24 */ /* 0x000fe2000f8e00ff */
[----:B------:R-:W-:Y:S01]  /*17c0*/  UMOV UR6, 0x3ae80f1e ;  /* 0x3ae80f1e00067882 */ /* 0x000fe20000000000 */
[----:B0-----:R-:W-:Y:S01]  /*17d0*/  IMAD.MOV.U32 R6, RZ, RZ, RZ ;  /* 0x000000ffff067224 */ /* 0x001fe200078e00ff */
[----:B------:R-:W-:Y:S01]  /*17e0*/  ULOP3.LUT UR9, UR4, 0x3ff00000, URZ, 0xfc, !UPT ;  /* 0x3ff0000004097892 */ /* 0x000fe2000f8efcff */
[----:B------:R-:W-:Y:S01]  /*17f0*/  IMAD.MOV.U32 R16, RZ, RZ, -0x748574fc ;  /* 0x8b7a8b04ff107424 */ /* 0x000fe200078e00ff */
[----:B------:R-:W-:Y:S01]  /*1800*/  UMOV UR7, 0x3eb1380b ;  /* 0x3eb1380b00077882 */ /* 0x000fe20000000000 */
[----:B------:R-:W-:Y:S01]  /*1810*/  IMAD.MOV.U32 R17, RZ, RZ, 0x3ed0ee25 ;  /* 0x3ed0ee25ff117424 */ /* 0x000fe200078e00ff */
[----:B------:R-:W-:Y:S01]  /*1820*/  UISETP.GE.U32.AND UP1, UPT, UR9, 0x3ff6a09f, UPT ;  /* 0x3ff6a09f0900788c */ /* 0x000fe2000bf26070 */
[----:B------:R-:W-:-:S10]  /*1830*/  IMAD.MOV.U32 R21, RZ, RZ, 0x43300000 ;  /* 0x43300000ff157424 */ /* 0x000fd400078e00ff */
[----:B------:R-:W-:-:S07]  /*1840*/  @UP1 UIADD3 UR4, UPT, UPT, UR9, -0x100000, URZ ;  /* 0xfff0000009041890 */ /* 0x000fce000fffe0ff */
[----:B------:R-:W-:Y:S02]  /*1850*/  @UP1 UMOV UR9, UR4 ;  /* 0x0000000400091c82 */ /* 0x000fe40008000000 */
[----:B------:R-:W-:Y:S02]  /*1860*/  MOV R13, UR9 ;  /* 0x00000009000d7c02 */ /* 0x000fe40008000f00 */
[----:B------:R-:W0:Y:S04]  /*1870*/  LDCU UR4, c[0x0][0x394] ;  /* 0x00007280ff0477ac */ /* 0x000e280008000800 */
[----:B------:R-:W-:-:S06]  /*1880*/  DADD R14, R12, 1 ;  /* 0x3ff000000c0e7429 */ /* 0x000fcc0000000000 */
[----:B------:R-:W1:Y:S01]  /*1890*/  MUFU.RCP64H R7, R15 ;  /* 0x0000000f00077308 */ /* 0x000e620000001800 */
[----:B0-----:R-:W-:Y:S02]  /*18a0*/  UISETP.GE.AND UP0, UPT, UR4, 0x100000, UPT ;  /* 0x001000000400788c */ /* 0x001fe4000bf06270 */
[----:B------:R-:W-:Y:S02]  /*18b0*/  USHF.R.U32.HI UR4, URZ, 0x14, UR5 ;  /* 0x00000014ff047899 */ /* 0x000fe40008011605 */
[----:B------:R-:W-:Y:S01]  /*18c0*/  ULEA.HI UR5, UR5, 0xfffffbcb, URZ, 0xc ;  /* 0xfffffbcb05057891 */ /* 0x000fe2000f8f60ff */
[----:B-1----:R-:W-:-:S06]  /*18d0*/  DFMA R4, -R14, R6, 1 ;  /* 0x3ff000000e04742b */ /* 0x002fcc0000000106 */
[----:B------:R-:W-:-:S03]  /*18e0*/  @UP0 UIADD3 UR5, UPT, UPT, UR4, -0x3ff, URZ ;  /* 0xfffffc0104050890 */ /* 0x000fc6000fffe0ff */
[----:B------:R-:W-:Y:S01]  /*18f0*/  UMOV UR4, 0x9999a3c4 ;  /* 0x9999a3c400047882 */ /* 0x000fe20000000000 */
[----:B------:R-:W-:Y:S01]  /*1900*/  @UP1 UIADD3 UR5, UPT, UPT, UR5, 0x1, URZ ;  /* 0x0000000105051890 */ /* 0x000fe2000fffe0ff */
[----:B------:R-:W-:Y:S02]  /*1910*/  DFMA R10, R4, R4, R4 ;  /* 0x00000004040a722b */ /* 0x000fe40000000004 */
[----:B------:R-:W-:Y:S01]  /*1920*/  DADD R4, R12, -1 ;  /* 0xbff000000c047429 */ /* 0x000fe20000000000 */
[----:B------:R-:W-:-:S05]  /*1930*/  ULOP3.LUT UR5, UR5, 0x80000000, URZ, 0x3c, !UPT ;  /* 0x8000000005057892 */ /* 0x000fca000f8e3cff */
[----:B------:R-:W-:Y:S01]  /*1940*/  DFMA R6, R6, R10, R6 ;  /* 0x0000000a0606722b */ /* 0x000fe20000000006 */
[----:B------:R-:W-:Y:S01]  /*1950*/  MOV R20, UR5 ;  /* 0x0000000500147c02 */ /* 0x000fe20008000f00 */
[----:B------:R-:W-:-:S06]  /*1960*/  UMOV UR5, 0x3f899999 ;  /* 0x3f89999900057882 */ /* 0x000fcc0000000000 */
        /* <DEDUP_REMOVED lines=21> */
[----:B------:R-:W-:Y:S02]  /*1ac0*/  UMOV UR7, 0x43300000 ;  /* 0x4330000000077882 */ /* 0x000fe40000000000 */
[----:B------:R-:W-:Y:S01]  /*1ad0*/  DADD R14, R20, -UR6 ;  /* 0x80000006140e7e29 */ /* 0x000fe20008000000 */
[----:B------:R-:W-:Y:S01]  /*1ae0*/  UMOV UR6, 0xfefa39ef ;  /* 0xfefa39ef00067882 */ /* 0x000fe20000000000 */
[----:B------:R-:W-:Y:S02]  /*1af0*/  UMOV UR7, 0x3fe62e42 ;  /* 0x3fe62e4200077882 */ /* 0x000fe40000000000 */
[----:B------:R-:W-:Y:S01]  /*1b00*/  DFMA R16, R12, R16, UR4 ;  /* 0x000000040c107e2b */ /* 0x000fe20008000010 */
[----:B------:R-:W-:Y:S01]  /*1b10*/  UMOV UR4, 0x55555554 ;  /* 0x5555555400047882 */ /* 0x000fe20000000000 */
[----:B------:R-:W-:-:S02]  /*1b20*/  UMOV UR5, 0x3fb55555 ;  /* 0x3fb5555500057882 */ /* 0x000fc40000000000 */
[----:B------:R-:W-:-:S04]  /*1b30*/  DFMA R4, R14, UR6, R10 ;  /* 0x000000060e047c2b */ /* 0x000fc8000800000a */
        /* <DEDUP_REMOVED lines=12> */
.L_x_12:
        /* <DEDUP_REMOVED lines=13> */
[----:B------:R-:W-:Y:S02]  /*1cd0*/  IMAD.MOV.U32 R2, RZ, RZ, R4 ;  /* 0x000000ffff027224 */ /* 0x000fe400078e0004 */
[----:B------:R-:W-:-:S07]  /*1ce0*/  IMAD.MOV.U32 R3, RZ, RZ, R5 ;  /* 0x000000ffff037224 */ /* 0x000fce00078e0005 */
[----:B------:R-:W-:Y:S05]  /*1cf0*/  CALL.REL.NOINC `($_Z20initializeVectorsGpuPdddP17curandStateXORWOW$__internal_accurate_pow) ;  /* 0x0000000400287944 */ /* 0x000fea0003c00000 */
[----:B------:R-:W-:Y:S05]  /*1d00*/  BSYNC.RECONVERGENT B0 ;  /* 0x0000000000007941 */ /* 0x000fea0003800200 */
.L_x_13:
[----:B------:R-:W-:Y:S01]  /*1d10*/  DADD R2, R4, 10 ;  /* 0x4024000004027429 */ /* 0x000fe20000000000 */
[----:B------:R-:W-:Y:S09]  /*1d20*/  BSSY.RECONVERGENT B0, `(.L_x_14) ;  /* 0x000000f000007945 */ /* 0x000ff20003800200 */
[----:B------:R-:W-:Y:S01]  /*1d30*/  LOP3.LUT R2, R3, 0x7ff00000, RZ, 0xc0, !PT ;  /* 0x7ff0000003027812 */ /* 0x000fe200078ec0ff */
[----:B------:R-:W-:-:S03]  /*1d40*/  IMAD.MOV.U32 R3, RZ, RZ, R9 ;  /* 0x000000ffff037224 */ /* 0x000fc600078e0009 */
[----:B------:R-:W-:Y:S02]  /*1d50*/  ISETP.NE.AND P0, PT, R2, 0x7ff00000, PT ;  /* 0x7ff000000200780c */ /* 0x000fe40003f05270 */
[----:B------:R-:W-:-:S11]  /*1d60*/  MOV R2, R8 ;  /* 0x0000000800027202 */ /* 0x000fd60000000f00 */
[----:B------:R-:W-:Y:S05]  /*1d70*/  @P0 BRA `(.L_x_15) ;  /* 0x0000000000240947 */ /* 0x000fea0003800000 */
[----:B------:R-:W-:-:S14]  /*1d80*/  DSETP.NAN.AND P0, PT, R4, R4, PT ;  /* 0x000000040400722a */ /* 0x000fdc0003f08000 */
[----:B------:R-:W-:Y:S05]  /*1d90*/  @P0 BRA `(.L_x_16) ;  /* 0x0000000000180947 */ /* 0x000fea0003800000 */
[----:B------:R-:W-:-:S14]  /*1da0*/  DSETP.NEU.AND P0, PT, |R4|, +INF , PT ;  /* 0x7ff000000400742a */ /* 0x000fdc0003f0d200 */
[----:B------:R-:W-:Y:S05]  /*1db0*/  @P0 BRA `(.L_x_15) ;  /* 0x0000000000140947 */ /* 0x000fea0003800000 */
[----:B------:R-:W-:Y:S01]  /*1dc0*/  ISETP.GE.AND P0, PT, R5, RZ, PT ;  /* 0x000000ff0500720c */ /* 0x000fe20003f06270 */
[----:B------:R-:W-:-:S03]  /*1dd0*/  IMAD.MOV.U32 R2, RZ, RZ, RZ ;  /* 0x000000ffff027224 */ /* 0x000fc600078e00ff */
[----:B------:R-:W-:Y:S01]  /*1de0*/  SEL R3, RZ, 0x7ff00000, !P0 ;  /* 0x7ff00000ff037807 */ /* 0x000fe20004000000 */
[----:B------:R-:W-:Y:S08]  /*1df0*/  BRA `(.L_x_15) ;  /* 0x0000000000047947 */ /* 0x000ff00003800000 */
.L_x_16:
[----:B------:R-:W-:-:S11]  /*1e00*/  DADD R2, R4, 10 ;  /* 0x4024000004027429 */ /* 0x000fd60000000000 */
.L_x_15:
[----:B------:R-:W-:Y:S05]  /*1e10*/  BSYNC.RECONVERGENT B0 ;  /* 0x0000000000007941 */ /* 0x000fea0003800200 */
.L_x_14:
[----:B------:R-:W-:-:S06]  /*1e20*/  DSETP.NEU.AND P0, PT, R4, RZ, PT ;  /* 0x000000ff0400722a */ /* 0x000fcc0003f0d000 */
[----:B------:R-:W-:Y:S02]  /*1e30*/  FSEL R2, R2, RZ, P0 ;  /* 0x000000ff02027208 */ /* 0x000fe40000000000 */
[----:B------:R-:W-:-:S05]  /*1e40*/  FSEL R3, R3, 1.875, P0 ;  /* 0x3ff0000003037808 */ /* 0x000fca0000000000 */
[----:B------:R-:W-:Y:S01]  /*1e50*/  STG.E.64 desc[UR12][R24.64+0x8], R2 ;  /* 0x0000080218007986 */ /* 0x000fe2000c101b0c */
[----:B------:R-:W-:Y:S05]  /*1e60*/  EXIT ;  /* 0x000000000000794d */ /* 0x000fea0003800000 */
.L_x_0:
[----:B------:R-:W2:Y:S01]  /*1e70*/  LDG.E.64 R12, desc[UR12][R6.64] ;  /* 0x0000000c060c7981 */ /* 0x000ea2000c1e1b00 */
[----:B------:R-:W0:Y:S03]  /*1e80*/  LDC.64 R16, c[0x0][0x380] ;  /* 0x0000e000ff107b82 */ /* 0x000e260000000a00 */
[----:B------:R-:W3:Y:S04]  /*1e90*/  LDG.E.64 R10, desc[UR12][R6.64+0x10] ;  /* 0x0000100c060a7981 */ /* 0x000ee8000c1e1b00 */
[----:B------:R-:W4:Y:S01]  /*1ea0*/  LDG.E.64 R8, desc[UR12][R6.64+0x8] ;  /* 0x0000080c06087981 */ /* 0x000f22000c1e1b00 */
[----:B------:R-:W-:Y:S01]  /*1eb0*/  DADD R2, R2, -R4 ;  /* 0x0000000002027229 */ /* 0x000fe20000000804 */
[----:B0-----:R-:W-:Y:S01]  /*1ec0*/  IMAD.WIDE R16, R26, 0x8, R16 ;  /* 0x000000081a107825 */ /* 0x001fe200078e0210 */
[----:B--2---:R-:W-:-:S03]  /*1ed0*/  SHF.R.U32.HI R0, RZ, 0x2, R13 ;  /* 0x00000002ff007819 */ /* 0x004fc6000001160d */
[----:B------:R-:W-:Y:S01]  /*1ee0*/  VIADD R12, R12, 0x587c5 ;  /* 0x000587c50c0c7836 */ /* 0x000fe20000000000 */
[----:B------:R-:W-:Y:S01]  /*1ef0*/  LOP3.LUT R0, R0, R13, RZ, 0x3c, !PT ;  /* 0x0000000d00007212 */ /* 0x000fe200078e3cff */
[----:B---3--:R-:W-:Y:S01]  /*1f00*/  IMAD.SHL.U32 R13, R11, 0x10, RZ ;  /* 0x000000100b0d7824 */ /* 0x008fe200078e00ff */
[----:B------:R-:W-:Y:S02]  /*1f10*/  MOV R25, R10 ;  /* 0x0000000a00197202 */ /* 0x000fe40000000f00 */
[----:B------:R-:W-:Y:S01]  /*1f20*/  SHF.L.U32 R14, R0, 0x1, RZ ;  /* 0x00000001000e7819 */ /* 0x000fe200000006ff */
[----:B----4-:R-:W-:-:S03]  /*1f30*/  IMAD.MOV.U32 R24, RZ, RZ, R9 ;  /* 0x000000ffff187224 */ /* 0x010fc600078e0009 */
[----:B------:R-:W-:Y:S01]  /*1f40*/  LOP3.LUT R14, R0, R14, R13, 0x96, !PT ;  /* 0x0000000e000e7212 */ /* 0x000fe200078e960d */
[----:B------:R-:W-:Y:S01]  /*1f50*/  IMAD.MOV.U32 R0, RZ, RZ, 0x2f800000 ;  /* 0x2f800000ff007424 */ /* 0x000fe200078e00ff */
[----:B------:R-:W-:Y:S02]  /*1f60*/  STG.E.64 desc[UR12][R6.64+0x8], R24 ;  /* 0x0000081806007986 */ /* 0x000fe4000c101b0c */
[----:B------:R-:W-:Y:S01]  /*1f70*/  LOP3.LUT R15, R14, R11, RZ, 0x3c, !PT ;  /* 0x0000000b0e0f7212 */ /* 0x000fe200078e3cff */
[----:B------:R-:W-:-:S04]  /*1f80*/  IMAD.MOV.U32 R14, RZ, RZ, R11 ;  /* 0x000000ffff0e7224 */ /* 0x000fc800078e000b */
[----:B------:R-:W-:Y:S01]  /*1f90*/  IMAD.IADD R13, R15, 0x1, R12 ;  /* 0x000000010f0d7824 */ /* 0x000fe200078e020c */
[----:B------:R0:W-:Y:S04]  /*1fa0*/  STG.E.64 desc[UR12][R6.64+0x10], R14 ;  /* 0x0000100e06007986 */ /* 0x0001e8000c101b0c */
[----:B------:R-:W-:-:S05]  /*1fb0*/  I2FP.F32.U32 R13, R13 ;  /* 0x0000000d000d7245 */ /* 0x000fca0000201000 */
[----:B------:R-:W-:Y:S01]  /*1fc0*/  FFMA R20, R13, R0, 1.1641532182693481445e-10 ;  /* 0x2f0000000d147423 */ /* 0x000fe20000000000 */
[----:B------:R-:W-:-:S03]  /*1fd0*/  IMAD.MOV.U32 R13, RZ, RZ, R8 ;  /* 0x000000ffff0d7224 */ /* 0x000fc600078e0008 */
[----:B------:R-:W1:Y:S02]  /*1fe0*/  F2F.F64.F32 R18, R20 ;  /* 0x0000001400127310 */ /* 0x000e640000201800 */
[----:B------:R2:W-:Y:S01]  /*1ff0*/  STG.E.64 desc[UR12][R6.64], R12 ;  /* 0x0000000c06007986 */ /* 0x0005e2000c101b0c */
[----:B-1----:R-:W-:-:S07]  /*2000*/  DFMA R18, R2, R18, R4 ;  /* 0x000000120212722b */ /* 0x002fce0000000004 */
[----:B------:R1:W-:Y:S04]  /*2010*/  STG.E.64 desc[UR12][R16.64], R18 ;  /* 0x0000001210007986 */ /* 0x0003e8000c101b0c */
[----:B------:R-:W3:Y:S04]  /*2020*/  LDG.E.64 R20, desc[UR12][R6.64] ;  /* 0x0000000c06147981 */ /* 0x000ee8000c1e1b00 */
[----:B------:R-:W4:Y:S04]  /*2030*/  LDG.E.64 R10, desc[UR12][R6.64+0x10] ;  /* 0x0000100c060a7981 */ /* 0x000f28000c1e1b00 */
[----:B------:R-:W5:Y:S01]  /*2040*/  LDG.E.64 R8, desc[UR12][R6.64+0x8] ;  /* 0x0000080c06087981 */ /* 0x000f62000c1e1b00 */
[----:B---3--:R-:W-:Y:S01]  /*2050*/  SHF.R.U32.HI R22, RZ, 0x2, R21 ;  /* 0x00000002ff167819 */ /* 0x008fe20000011615 */
[----:B0-----:R-:W-:-:S03]  /*2060*/  VIADD R14, R20, 0x587c5 ;  /* 0x000587c5140e7836 */ /* 0x001fc60000000000 */
[----:B------:R-:W-:Y:S02]  /*2070*/  LOP3.LUT R22, R22, R21, RZ, 0x3c, !PT ;  /* 0x0000001516167212 */ /* 0x000fe400078e3cff */
[----:B----4-:R-:W-:Y:S01]  /*2080*/  SHF.L.U32 R21, R11, 0x4, RZ ;  /* 0x000000040b157819 */ /* 0x010fe200000006ff */
[----:B-----5:R-:W-:Y:S02]  /*2090*/  IMAD.MOV.U32 R20, RZ, RZ, R9 ;  /* 0x000000ffff147224 */ /* 0x020fe400078e0009 */
[----:B------:R-:W-:-:S05]  /*20a0*/  IMAD.SHL.U32 R23, R22, 0x2, RZ ;  /* 0x0000000216177824 */ /* 0x000fca00078e00ff */
[----:B------:R-:W-:Y:S02]  /*20b0*/  LOP3.LUT R22, R22, R23, R21, 0x96, !PT ;  /* 0x0000001716167212 */ /* 0x000fe400078e9615 */
[----:B------:R-:W-:Y:S02]  /*20c0*/  MOV R21, R10 ;  /* 0x0000000a00157202 */ /* 0x000fe40000000f00 */
[----:B--2---:R-:W-:-:S03]  /*20d0*/  LOP3.LUT R13, R22, R11, RZ, 0x3c, !PT ;  /* 0x0000000b160d7212 */ /* 0x004fc600078e3cff */
[----:B------:R-:W-:Y:S02]  /*20e0*/  STG.E.64 desc[UR12][R6.64+0x8], R20 ;  /* 0x0000081406007986 */ /* 0x000fe4000c101b0c */
[----:B------:R-:W-:-:S05]  /*20f0*/  IMAD.IADD R12, R13, 0x1, R14 ;  /* 0x000000010d0c7824 */ /* 0x000fca00078e020e */
[----:B------:R-:W-:Y:S01]  /*2100*/  I2FP.F32.U32 R15, R12 ;  /* 0x0000000c000f7245 */ /* 0x000fe20000201000 */
[----:B------:R-:W-:-:S04]  /*2110*/  IMAD.MOV.U32 R12, RZ, RZ, R11 ;  /* 0x000000ffff0c7224 */ /* 0x000fc800078e000b */
[----:B------:R-:W-:Y:S01]  /*2120*/  FFMA R0, R15, R0, 1.1641532182693481445e-10 ;  /* 0x2f0000000f007423 */ /* 0x000fe20000000000 */
[----:B------:R-:W-:Y:S01]  /*2130*/  IMAD.MOV.U32 R15, RZ, RZ, R8 ;  /* 0x000000ffff0f7224 */ /* 0x000fe200078e0008 */
[----:B------:R-:W-:Y:S02]  /*2140*/  STG.E.64 desc[UR12][R6.64+0x10], R12 ;  /* 0x0000100c06007986 */ /* 0x000fe4000c101b0c */
[----:B-1----:R-:W0:Y:S02]  /*2150*/  F2F.F64.F32 R18, R0 ;  /* 0x0000000000127310 */ /* 0x002e240000201800 */
[----:B------:R-:W-:Y:S01]  /*2160*/  STG.E.64 desc[UR12][R6.64], R14 ;  /* 0x0000000e06007986 */ /* 0x000fe2000c101b0c */
[----:B0-----:R-:W-:-:S07]  /*2170*/  DFMA R18, R2, R18, R4 ;  /* 0x000000120212722b */ /* 0x001fce0000000004 */
[----:B------:R-:W-:Y:S01]  /*2180*/  STG.E.64 desc[UR12][R16.64+0x8], R18 ;  /* 0x0000081210007986 */ /* 0x000fe2000c101b0c */
[----:B------:R-:W-:Y:S05]  /*2190*/  EXIT ;  /* 0x000000000000794d */ /* 0x000fea0003800000 */
        .type           $_Z20initializeVectorsGpuPdddP17curandStateXORWOW$__internal_accurate_pow,@function
        .size           $_Z20initializeVectorsGpuPdddP17curandStateXORWOW$__internal_accurate_pow,(.L_x_39 - $_Z20initializeVectorsGpuPdddP17curandStateXORWOW$__internal_accurate_pow)
$_Z20initializeVectorsGpuPdddP17curandStateXORWOW$__internal_accurate_pow:
[----:B------:R-:W0:Y:S01]  /*21a0*/  MUFU.RCP64H R15, 2.25 ;  /* 0x40020000000f7908 */ /* 0x000e220000001800 */
[----:B------:R-:W-:Y:S01]  /*21b0*/  MOV R8, 0x0 ;  /* 0x0000000000087802 */ /* 0x000fe20000000f00 */
[----:B------:R-:W-:Y:S01]  /*21c0*/  IMAD.MOV.U32 R9, RZ, RZ, 0x40020000 ;  /* 0x40020000ff097424 */ /* 0x000fe200078e00ff */
[----:B------:R-:W-:Y:S01]  /*21d0*/  MOV R11, 0x3ed0f5d2 ;  /* 0x3ed0f5d2000b7802 */ /* 0x000fe20000000f00 */
[----:B------:R-:W-:Y:S01]  /*21e0*/  IMAD.MOV.U32 R14, RZ, RZ, RZ ;  /* 0x000000ffff0e7224 */ /* 0x000fe200078e00ff */
[----:B------:R-:W-:Y:S01]  /*21f0*/  UMOV UR10, 0x7d2cafe2 ;  /* 0x7d2cafe2000a7882 */ /* 0x000fe20000000000 */
[----:B------:R-:W-:Y:S01]  /*2200*/  IMAD.MOV.U32 R10, RZ, RZ, 0x41ad3b5a ;  /* 0x41ad3b5aff0a7424 */ /* 0x000fe200078e00ff */
[----:B------:R-:W-:-:S03]  /*2210*/  UMOV UR11, 0x3eb0f5ff ;  /* 0x3eb0f5ff000b7882 */ /* 0x000fc60000000000 */
[----:B0-----:R-:W-:-:S08]  /*2220*/  DFMA R8, R14, -R8, 1 ;  /* 0x3ff000000e08742b */ /* 0x001fd00000000808 */
[----:B------:R-:W-:-:S08]  /*2230*/  DFMA R8, R8, R8, R8 ;  /* 0x000000080808722b */ /* 0x000fd00000000008 */
[----:B------:R-:W-:-:S08]  /*2240*/  DFMA R14, R14, R8, R14 ;  /* 0x000000080e0e722b */ /* 0x000fd0000000000e */
[----:B------:R-:W-:-:S08]  /*2250*/  DMUL R8, R14, 0.25 ;  /* 0x3fd000000e087828 */ /* 0x000fd00000000000 */
[----:B------:R-:W-:-:S08]  /*2260*/  DFMA R8, R14, 0.25, R8 ;  /* 0x3fd000000e08782b */ /* 0x000fd00000000008 */
[C---:B------:R-:W-:Y:S02]  /*2270*/  DMUL R20, R8.reuse, R8 ;  /* 0x0000000808147228 */ /* 0x040fe40000000000 */
[----:B------:R-:W-:-:S06]  /*2280*/  DADD R12, -R8, 0.25 ;  /* 0x3fd00000080c7429 */ /* 0x000fcc0000000100 */
[----:B------:R-:W-:Y:S01]  /*2290*/  DFMA R10, R20, UR10, R10 ;  /* 0x0000000a140a7c2b */ /* 0x000fe2000800000a */
[----:B------:R-:W-:Y:S01]  /*22a0*/  UMOV UR10, 0x75488a3f ;  /* 0x75488a3f000a7882 */ /* 0x000fe20000000000 */
[----:B------:R-:W-:Y:S01]  /*22b0*/  UMOV UR11, 0x3ef3b20a ;  /* 0x3ef3b20a000b7882 */ /* 0x000fe20000000000 */
[----:B------:R-:W-:-:S05]  /*22c0*/  DADD R12, R12, R12 ;  /* 0x000000000c0c7229 */ /* 0x000fca000000000c */
[----:B------:R-:W-:Y:S01]  /*22d0*/  DFMA R10, R20, R10, UR10 ;  /* 0x0000000a140a7e2b */ /* 0x000fe2000800000a */
[----:B------:R-:W-:Y:S01]  /*22e0*/  UMOV UR10, 0xe4faecd5 ;  /* 0xe4faecd5000a7882 */ /* 0x000fe20000000000 */
[----:B------:R-:W-:Y:S01]  /*22f0*/  UMOV UR11, 0x3f1745cd ;  /* 0x3f1745cd000b7882 */ /* 0x000fe20000000000 */
[----:B------:R-:W-:-:S05]  /*2300*/  DFMA R12, -R8, 0.25, R12 ;  /* 0x3fd00000080c782b */ /* 0x000fca000000010c */
[----:B------:R-:W-:Y:S01]  /*2310*/  DFMA R10, R20, R10, UR10 ;  /* 0x0000000a140a7e2b */ /* 0x000fe2000800000a */
[----:B------:R-:W-:Y:S01]  /*2320*/  UMOV UR10, 0x258a578b ;  /* 0x258a578b000a7882 */ /* 0x000fe20000000000 */
[----:B------:R-:W-:Y:S01]  /*2330*/  UMOV UR11, 0x3f3c71c7 ;  /* 0x3f3c71c7000b7882 */ /* 0x000fe20000000000 */
[----:B------:R-:W-:Y:S02]  /*2340*/  DMUL R12, R14, R12 ;  /* 0x0000000c0e0c7228 */ /* 0x000fe40000000000 */
[----:B------:R-:W-:-:S03]  /*2350*/  DMUL R14, R8, R8 ;  /* 0x00000008080e7228 */ /* 0x000fc60000000000 */
[----:B------:R-:W-:Y:S01]  /*2360*/  DFMA R10, R20, R10, UR10 ;  /* 0x0000000a140a7e2b */ /* 0x000fe2000800000a */
[----:B------:R-:W-:Y:S01]  /*2370*/  UMOV UR10, 0x9242b910 ;  /* 0x9242b910000a7882 */ /* 0x000fe20000000000 */
[----:B------:R-:W-:-:S03]  /*2380*/  UMOV UR11, 0x3f624924 ;  /* 0x3f624924000b7882 */ /* 0x000fc60000000000 */
[----:B------:R-:W-:-:S03]  /*2390*/  DMUL R22, R8, R14 ;  /* 0x0000000e08167228 */ /* 0x000fc60000000000 */
[----:B------:R-:W-:Y:S01]  /*23a0*/  DFMA R18, R20, R10, UR10 ;  /* 0x0000000a14127e2b */ /* 0x000fe2000800000a */
[----:B------:R-:W-:Y:S01]  /*23b0*/  UMOV UR10, 0x99999dfb ;  /* 0x99999dfb000a7882 */ /* 0x000fe20000000000 */
[----:B------:R-:W-:-:S06]  /*23c0*/  UMOV UR11, 0x3f899999 ;  /* 0x3f899999000b7882 */ /* 0x000fcc0000000000 */
[----:B------:R-:W-:Y:S01]  /*23d0*/  DFMA R18, R20, R18, UR10 ;  /* 0x0000000a14127e2b */ /* 0x000fe20008000012 */
[----:B------:R-:W-:Y:S01]  /*23e0*/  UMOV UR10, 0x55555555 ;  /* 0x55555555000a7882 */ /* 0x000fe20000000000 */
[----:B------:R-:W-:-:S06]  /*23f0*/  UMOV UR11, 0x3fb55555 ;  /* 0x3fb55555000b7882 */ /* 0x000fcc0000000000 */
[----:B------:R-:W-:-:S08]  /*2400*/  DFMA R10, R20, R18, UR10 ;  /* 0x0000000a140a7e2b */ /* 0x000fd00008000012 */
[----:B------:R-:W-:Y:S01]  /*2410*/  DADD R16, -R10, UR10 ;  /* 0x0000000a0a107e29 */ /* 0x000fe20008000100 */
[----:B------:R-:W-:Y:S01]  /*2420*/  UMOV UR10, 0xb9e7b0 ;  /* 0x00b9e7b0000a7882 */ /* 0x000fe20000000000 */
[----:B------:R-:W-:-:S06]  /*2430*/  UMOV UR11, 0x3c46a4cb ;  /* 0x3c46a4cb000b7882 */ /* 0x000fcc0000000000 */
[----:B------:R-:W-:Y:S02]  /*2440*/  DFMA R16, R20, R18, R16 ;  /* 0x000000121410722b */ /* 0x000fe40000000010 */
[----:B------:R-:W-:Y:S01]  /*2450*/  DFMA R18, R8, R8, -R14 ;  /* 0x000000080812722b */ /* 0x000fe2000000080e */
[----:B------:R-:W-:Y:S02]  /*2460*/  VIADD R21, R13, 0x100000 ;  /* 0x001000000d157836 */ /* 0x000fe40000000000 */
[----:B------:R-:W-:-:S06]  /*2470*/  IMAD.MOV.U32 R20, RZ, RZ, R12 ;  /* 0x000000ffff147224 */ /* 0x000fcc00078e000c */
[----:B------:R-:W-:Y:S02]  /*2480*/  DFMA R18, R8, R20, R18 ;  /* 0x000000140812722b */ /* 0x000fe40000000012 */
[----:B------:R-:W-:Y:S01]  /*2490*/  DADD R20, R16, -UR10 ;  /* 0x8000000a10147e29 */ /* 0x000fe20008000000 */
[----:B------:R-:W-:Y:S01]  /*24a0*/  UMOV UR10, 0x0 ;  /* 0x00000000000a7882 */ /* 0x000fe20000000000 */
[----:B------:R-:W-:Y:S01]  /*24b0*/  DFMA R16, R8, R14, -R22 ;  /* 0x0000000e0810722b */ /* 0x000fe20000000816 */
[----:B------:R-:W-:-:S07]  /*24c0*/  UMOV UR11, 0x40080000 ;  /* 0x40080000000b7882 */ /* 0x000fce0000000000 */
[----:B------:R-:W-:Y:S02]  /*24d0*/  DFMA R16, R12, R14, R16 ;  /* 0x0000000e0c10722b */ /* 0x000fe40000000010 */
[----:B------:R-:W-:-:S06]  /*24e0*/  DADD R14, R10, R20 ;  /* 0x000000000a0e7229 */ /* 0x000fcc0000000014 */
[----:B------:R-:W-:Y:S02]  /*24f0*/  DFMA R16, R8, R18, R16 ;  /* 0x000000120810722b */ /* 0x000fe40000000010 */
[----:B------:R-:W-:Y:S02]  /*2500*/  DADD R18, R10, -R14 ;  /* 0x000000000a127229 */ /* 0x000fe4000000080e */
[----:B------:R-:W-:-:S06]  /*2510*/  DMUL R10, R14, R22 ;  /* 0x000000160e0a7228 */ /* 0x000fcc0000000000 */
[----:B------:R-:W-:Y:S02]  /*2520*/  DADD R20, R20, R18 ;  /* 0x0000000014147229 */ /* 0x000fe40000000012 */
[----:B------:R-:W-:-:S08]  /*2530*/  DFMA R18, R14, R22, -R10 ;  /* 0x000000160e12722b */ /* 0x000fd0000000080a */
[----:B------:R-:W-:-:S08]  /*2540*/  DFMA R16, R14, R16, R18 ;  /* 0x000000100e10722b */ /* 0x000fd00000000012 */
[----:B------:R-:W-:-:S08]  /*2550*/  DFMA R20, R20, R22, R16 ;  /* 0x000000161414722b */ /* 0x000fd00000000010 */
[----:B------:R-:W-:-:S08]  /*2560*/  DADD R16, R10, R20 ;  /* 0x000000000a107229 */ /* 0x000fd00000000014 */
[--C-:B------:R-:W-:Y:S02]  /*2570*/  DADD R14, R8, R16.reuse ;  /* 0x00000000080e7229 */ /* 0x100fe40000000010 */
[----:B------:R-:W-:-:S06]  /*2580*/  DADD R10, R10, -R16 ;  /* 0x000000000a0a7229 */ /* 0x000fcc0000000810 */
[----:B------:R-:W-:Y:S02]  /*2590*/  DADD R8, R8, -R14 ;  /* 0x0000000008087229 */ /* 0x000fe4000000080e */
[----:B------:R-:W-:-:S06]  /*25a0*/  DADD R10, R20, R10 ;  /* 0x00000000140a7229 */ /* 0x000fcc000000000a */
[----:B------:R-:W-:-:S08]  /*25b0*/  DADD R8, R16, R8 ;  /* 0x0000000010087229 */ /* 0x000fd00000000008 */
[----:B------:R-:W-:Y:S01]  /*25c0*/  DADD R8, R10, R8 ;  /* 0x000000000a087229 */ /* 0x000fe20000000008 */
[----:B------:R-:W-:Y:S02]  /*25d0*/  IMAD.MOV.U32 R10, RZ, RZ, -0x105c611 ;  /* 0xfefa39efff0a7424 */ /* 0x000fe400078e00ff */
[----:B------:R-:W-:-:S05]  /*25e0*/  IMAD.MOV.U32 R11, RZ, RZ, 0x3fe62e42 ;  /* 0x3fe62e42ff0b7424 */ /* 0x000fca00078e00ff */
[----:B------:R-:W-:Y:S01]  /*25f0*/  DADD R16, R12, R8 ;  /* 0x000000000c107229 */ /* 0x000fe20000000008 */
[----:B------:R-:W-:Y:S01]  /*2600*/  IMAD.MOV.U32 R8, RZ, RZ, -0x105c611 ;  /* 0xfefa39efff087424 */ /* 0x000fe200078e00ff */
[----:B------:R-:W-:-:S06]  /*2610*/  MOV R9, 0x3fe62e42 ;  /* 0x3fe62e4200097802 */ /* 0x000fcc0000000f00 */
[----:B------:R-:W-:-:S08]  /*2620*/  DADD R12, R14, R16 ;  /* 0x000000000e0c7229 */ /* 0x000fd00000000010 */
[--C-:B------:R-:W-:Y:S02]  /*2630*/  DFMA R8, R8, UR10, R12.reuse ;  /* 0x0000000a08087c2b */ /* 0x100fe4000800000c */
[----:B------:R-:W-:-:S06]  /*2640*/  DADD R18, R14, -R12 ;  /* 0x000000000e127229 */ /* 0x000fcc000000080c */
[----:B------:R-:W-:Y:S02]  /*2650*/  DFMA R14, -R10, 3, R8 ;  /* 0x400800000a0e782b */ /* 0x000fe40000000108 */
[----:B------:R-:W-:Y:S01]  /*2660*/  DADD R18, R16, R18 ;  /* 0x0000000010127229 */ /* 0x000fe20000000012 */
[----:B------:R-:W-:-:S05]  /*2670*/  LOP3.LUT R16, R3, 0xff0fffff, RZ, 0xc0, !PT ;  /* 0xff0fffff03107812 */ /* 0x000fca00078ec0ff */
[----:B------:R-:W-:Y:S01]  /*2680*/  DADD R14, -R12, R14 ;  /* 0x000000000c0e7229 */ /* 0x000fe2000000010e */
[----:B------:R-:W-:Y:S01]  /*2690*/  IMAD.MOV.U32 R12, RZ, RZ, 0x3b39803f ;  /* 0x3b39803fff0c7424 */ /* 0x000fe200078e00ff */
[----:B------:R-:W-:-:S06]  /*26a0*/  MOV R13, 0x3c7abc9e ;  /* 0x3c7abc9e000d7802 */ /* 0x000fcc0000000f00 */
[----:B------:R-:W-:-:S08]  /*26b0*/  DADD R14, R18, -R14 ;  /* 0x00000000120e7229 */ /* 0x000fd0000000080e */
[----:B------:R-:W-:Y:S01]  /*26c0*/  DFMA R14, R12, UR10, R14 ;  /* 0x0000000a0c0e7c2b */ /* 0x000fe2000800000e */
[----:B------:R-:W-:Y:S01]  /*26d0*/  UMOV UR10, 0x3b39803f ;  /* 0x3b39803f000a7882 */ /* 0x000fe20000000000 */
[----:B------:R-:W-:Y:S01]  /*26e0*/  IMAD.SHL.U32 R12, R3, 0x2, RZ ;  /* 0x00000002030c7824 */ /* 0x000fe200078e00ff */
[----:B------:R-:W-:-:S04]  /*26f0*/  UMOV UR11, 0x3c7abc9e ;  /* 0x3c7abc9e000b7882 */ /* 0x000fc80000000000 */
[----:B------:R-:W-:Y:S01]  /*2700*/  ISETP.GT.U32.AND P0, PT, R12, -0x2000001, PT ;  /* 0xfdffffff0c00780c */ /* 0x000fe20003f04070 */
[----:B------:R-:W-:-:S03]  /*2710*/  DADD R12, R8, R14 ;  /* 0x00000000080c7229 */ /* 0x000fc6000000000e */
[----:B------:R-:W-:Y:S01]  /*2720*/  SEL R17, R16, R3, P0 ;  /* 0x0000000310117207 */ /* 0x000fe20000000000 */
[----:B------:R-:W-:-:S04]  /*2730*/  IMAD.MOV.U32 R16, RZ, RZ, R2 ;  /* 0x000000ffff107224 */ /* 0x000fc800078e0002 */
[----:B------:R-:W-:Y:S02]  /*2740*/  DADD R8, R8, -R12 ;  /* 0x0000000008087229 */ /* 0x000fe4000000080c */
[----:B------:R-:W-:-:S06]  /*2750*/  DMUL R2, R12, R16 ;  /* 0x000000100c027228 */ /* 0x000fcc0000000000 */
[----:B------:R-:W-:Y:S02]  /*2760*/  DADD R8, R14, R8 ;  /* 0x000000000e087229 */ /* 0x000fe40000000008 */
[----:B------:R-:W-:-:S08]  /*2770*/  DFMA R12, R12, R16, -R2 ;  /* 0x000000100c0c722b */ /* 0x000fd00000000802 */
[----:B------:R-:W-:Y:S01]  /*2780*/  DFMA R16, R8, R16, R12 ;  /* 0x000000100810722b */ /* 0x000fe2000000000c */
[----:B------:R-:W-:Y:S01]  /*2790*/  IMAD.MOV.U32 R8, RZ, RZ, 0x652b82fe ;  /* 0x652b82feff087424 */ /* 0x000fe200078e00ff */
[----:B------:R-:W-:-:S06]  /*27a0*/  MOV R9, 0x3ff71547 ;  /* 0x3ff7154700097802 */ /* 0x000fcc0000000f00 */
[----:B------:R-:W-:-:S08]  /*27b0*/  DADD R12, R2, R16 ;  /* 0x00000000020c7229 */ /* 0x000fd00000000010 */
[----:B------:R-:W-:Y:S02]  /*27c0*/  DFMA R8, R12, R8, 6.75539944105574400000e+15 ;  /* 0x433800000c08742b */ /* 0x000fe40000000008 */
[----:B------:R-:W-:Y:S01]  /*27d0*/  FSETP.GEU.AND P0, PT, |R13|, 4.1917929649353027344, PT ;  /* 0x4086232b0d00780b */ /* 0x000fe20003f0e200 */
[----:B------:R-:W-:-:S05]  /*27e0*/  DADD R2, R2, -R12 ;  /* 0x0000000002027229 */ /* 0x000fca000000080c */
[----:B------:R-:W-:-:S03]  /*27f0*/  DADD R14, R8, -6.75539944105574400000e+15 ;  /* 0xc3380000080e7429 */ /* 0x000fc60000000000 */
[----:B------:R-:W-:-:S05]  /*2800*/  DADD R16, R16, R2 ;  /* 0x0000000010107229 */ /* 0x000fca0000000002 */
[----:B------:R-:W-:-:S08]  /*2810*/  DFMA R10, R14, -R10, R12 ;  /* 0x8000000a0e0a722b */ /* 0x000fd0000000000c */
[----:B------:R-:W-:Y:S01]  /*2820*/  DFMA R10, R14, -UR10, R10 ;  /* 0x8000000a0e0a7c2b */ /* 0x000fe2000800000a */
[----:B------:R-:W-:Y:S01]  /*2830*/  UMOV UR10, 0x69ce2bdf ;  /* 0x69ce2bdf000a7882 */ /* 0x000fe20000000000 */
[----:B------:R-:W-:Y:S01]  /*2840*/  IMAD.MOV.U32 R14, RZ, RZ, -0x35dec16 ;  /* 0xfca213eaff0e7424 */ /* 0x000fe200078e00ff */
[----:B------:R-:W-:Y:S01]  /*2850*/  UMOV UR11, 0x3e5ade15 ;  /* 0x3e5ade15000b7882 */ /* 0x000fe20000000000 */
[----:B------:R-:W-:-:S06]  /*2860*/  IMAD.MOV.U32 R15, RZ, RZ, 0x3e928af3 ;  /* 0x3e928af3ff0f7424 */ /* 0x000fcc00078e00ff */
[----:B------:R-:W-:Y:S01]  /*2870*/  DFMA R14, R10, UR10, R14 ;  /* 0x0000000a0a0e7c2b */ /* 0x000fe2000800000e */
[----:B------:R-:W-:Y:S01]  /*2880*/  UMOV UR10, 0x62401315 ;  /* 0x62401315000a7882 */ /* 0x000fe20000000000 */
[----:B------:R-:W-:-:S06]  /*2890*/  UMOV UR11, 0x3ec71dee ;  /* 0x3ec71dee000b7882 */ /* 0x000fcc0000000000 */
[----:B------:R-:W-:Y:S01]  /*28a0*/  DFMA R14, R10, R14, UR10 ;  /* 0x0000000a0a0e7e2b */ /* 0x000fe2000800000e */
        /* <DEDUP_REMOVED lines=20> */
[----:B------:R-:W-:-:S08]  /*29f0*/  DFMA R14, R10, R14, UR10 ;  /* 0x0000000a0a0e7e2b */ /* 0x000fd0000800000e */
[----:B------:R-:W-:-:S08]  /*2a00*/  DFMA R14, R10, R14, 1 ;  /* 0x3ff000000a0e742b */ /* 0x000fd0000000000e */
[----:B------:R-:W-:-:S10]  /*2a10*/  DFMA R10, R10, R14, 1 ;  /* 0x3ff000000a0a742b */ /* 0x000fd4000000000e */
[----:B------:R-:W-:Y:S01]  /*2a20*/  IMAD R3, R8, 0x100000, R11 ;  /* 0x0010000008037824 */ /* 0x000fe200078e020b */
[----:B------:R-:W-:Y:S01]  /*2a30*/  MOV R2, R10 ;  /* 0x0000000a00027202 */ /* 0x000fe20000000f00 */
[----:B------:R-:W-:Y:S06]  /*2a40*/  @!P0 BRA `(.L_x_17) ;  /* 0x0000000000308947 */ /* 0x000fec0003800000 */
[----:B------:R-:W-:Y:S01]  /*2a50*/  FSETP.GEU.AND P1, PT, |R13|, 4.2275390625, PT ;  /* 0x408748000d00780b */ /* 0x000fe20003f2e200 */
[C---:B------:R-:W-:Y:S02]  /*2a60*/  DADD R14, R12.reuse, +INF ;  /* 0x7ff000000c0e7429 */ /* 0x040fe40000000000 */
[----:B------:R-:W-:-:S08]  /*2a70*/  DSETP.GEU.AND P0, PT, R12, RZ, PT ;  /* 0x000000ff0c00722a */ /* 0x000fd00003f0e000 */
[----:B------:R-:W-:Y:S02]  /*2a80*/  FSEL R3, R15, RZ, P0 ;  /* 0x000000ff0f037208 */ /* 0x000fe40000000000 */
[----:B------:R-:W-:-:S04]  /*2a90*/  @!P1 LEA.HI R2, R8, R8, RZ, 0x1 ;  /* 0x0000000808029211 */ /* 0x000fc800078f08ff */
[----:B------:R-:W-:Y:S02]  /*2aa0*/  @!P1 SHF.R.S32.HI R9, RZ, 0x1, R2 ;  /* 0x00000001ff099819 */ /* 0x000fe40000011402 */
[----:B------:R-:W-:-:S03]  /*2ab0*/  FSEL R2, R14, RZ, P0 ;  /* 0x000000ff0e027208 */ /* 0x000fc60000000000 */
[----:B------:R-:W-:Y:S02]  /*2ac0*/  @!P1 IMAD.IADD R8, R8, 0x1, -R9 ;  /* 0x0000000108089824 */ /* 0x000fe400078e0a09 */
[----:B------:R-:W-:-:S03]  /*2ad0*/  @!P1 IMAD R11, R9, 0x100000, R11 ;  /* 0x00100000090b9824 */ /* 0x000fc600078e020b */
[----:B------:R-:W-:Y:S01]  /*2ae0*/  @!P1 LEA R9, R8, 0x3ff00000, 0x14 ;  /* 0x3ff0000008099811 */ /* 0x000fe200078ea0ff */
[----:B------:R-:W-:-:S06]  /*2af0*/  @!P1 IMAD.MOV.U32 R8, RZ, RZ, RZ ;  /* 0x000000ffff089224 */ /* 0x000fcc00078e00ff */
[----:B------:R-:W-:-:S11]  /*2b00*/  @!P1 DMUL R2, R10, R8 ;  /* 0x000000080a029228 */ /* 0x000fd60000000000 */
.L_x_17:
[----:B------:R-:W-:Y:S02]  /*2b10*/  DFMA R16, R16, R2, R2 ;  /* 0x000000021010722b */ /* 0x000fe40000000002 */
[----:B------:R-:W-:-:S08]  /*2b20*/  DSETP.NEU.AND P0, PT, |R2|, +INF , PT ;  /* 0x7ff000000200742a */ /* 0x000fd00003f0d200 */
[----:B------:R-:W-:Y:S02]  /*2b30*/  FSEL R8, R2, R16, !P0 ;  /* 0x0000001002087208 */ /* 0x000fe40004000000 */
[----:B------:R-:W-:Y:S01]  /*2b40*/  FSEL R9, R3, R17, !P0 ;  /* 0x0000001103097208 */ /* 0x000fe20004000000 */
[----:B------:R-:W-:Y:S01]  /*2b50*/  IMAD.MOV.U32 R3, RZ, RZ, 0x0 ;  /* 0x00000000ff037424 */ /* 0x000fe200078e00ff */
[----:B------:R-:W-:-:S04]  /*2b60*/  MOV R2, R0 ;  /* 0x0000000000027202 */ /* 0x000fc80000000f00 */
[----:B------:R-:W-:Y:S05]  /*2b70*/  RET.REL.NODEC R2 `(_Z20initializeVectorsGpuPdddP17curandStateXORWOW) ;  /* 0xffffffd402207950 */ /* 0x000fea0003c3ffff */
.L_x_18:
[----:B------:R-:W-:-:S00]  /*2b80*/  BRA `(.L_x_18) ;  /* 0xfffffffc00fc7947 */ /* 0x000fc0000383ffff */
[----:B------:R-:W-:-:S00]  /*2b90*/  NOP ;  /* 0x0000000000007918 */ /* 0x000fc00000000000 */
        /* <DEDUP_REMOVED lines=14> */
.L_x_39:


//--------------------- .text._Z19initializeMassesGpuPdddP17curandStateXORWOW --------------------------
	.section	.text._Z19initializeMassesGpuPdddP17curandStateXORWOW,"ax",@progbits
	.align	128
        .global         _Z19initializeMassesGpuPdddP17curandStateXORWOW
        .type           _Z19initializeMassesGpuPdddP17curandStateXORWOW,@function
        .size           _Z19initializeMassesGpuPdddP17curandStateXORWOW,(.L_x_40 - _Z19initializeMassesGpuPdddP17curandStateXORWOW)
        .other          _Z19initializeMassesGpuPdddP17curandStateXORWOW,@"STO_CUDA_ENTRY STV_DEFAULT"
_Z19initializeMassesGpuPdddP17curandStateXORWOW:
.text._Z19initializeMassesGpuPdddP17curandStateXORWOW:
[----:B------:R-:W-:Y:S01]  /*0000*/  LDC R1, c[0x0][0x37c] ;  /* 0x0000df00ff017b82 */ /* 0x000fe20000000800 */
[----:B------:R-:W0:Y:S07]  /*0010*/  S2R R3, SR_TID.X ;  /* 0x0000000000037919 */ /* 0x000e2e0000002100 */
[----:B------:R-:W0:Y:S01]  /*0020*/  S2UR UR4, SR_CTAID.X ;  /* 0x00000000000479c3 */ /* 0x000e220000002500 */
[----:B------:R-:W1:Y:S01]  /*0030*/  LDCU.64 UR6, c[0x0][0x388] ;  /* 0x00007100ff0677ac */ /* 0x000e620008000a00 */
[----:B------:R-:W2:Y:S06]  /*0040*/  LDCU.64 UR8, c[0x0][0x390] ;  /* 0x00007200ff0877ac */ /* 0x000eac0008000a00 */
[----:B------:R-:W0:Y:S01]  /*0050*/  LDC R0, c[0x0][0x360] ;  /* 0x0000d800ff007b82 */ /* 0x000e220000000800 */
[----:B-1----:R-:W-:-:S02]  /*0060*/  IMAD.U32 R12, RZ, RZ, UR6 ;  /* 0x00000006ff0c7e24 */ /* 0x002fc4000f8e00ff */
[----:B------:R-:W-:Y:S02]  /*0070*/  IMAD.U32 R13, RZ, RZ, UR7 ;  /* 0x00000007ff0d7e24 */ /* 0x000fe4000f8e00ff */
[----:B--2---:R-:W-:Y:S02]  /*0080*/  IMAD.U32 R2, RZ, RZ, UR8 ;  /* 0x00000008ff027e24 */ /* 0x004fe4000f8e00ff */
[----:B0-----:R-:W-:Y:S02]  /*0090*/  IMAD R0, R0, UR4, R3 ;  /* 0x0000000400007c24 */ /* 0x001fe4000f8e0203 */
[----:B------:R-:W-:-:S03]  /*00a0*/  IMAD.U32 R3, RZ, RZ, UR9 ;  /* 0x00000009ff037e24 */ /* 0x000fc6000f8e00ff */
[----:B------:R-:W-:-:S13]  /*00b0*/  ISETP.GT.AND P0, PT, R0, 0x3e7, PT ;  /* 0x000003e70000780c */ /* 0x000fda0003f04270 */
[----:B------:R-:W-:Y:S05]  /*00c0*/  @P0 EXIT ;  /* 0x000000000000094d */ /* 0x000fea0003800000 */
[----:B------:R-:W0:Y:S01]  /*00d0*/  LDC.64 R6, c[0x0][0x390] ;  /* 0x0000e400ff067b82 */ /* 0x000e220000000a00 */
[----:B------:R-:W1:Y:S07]  /*00e0*/  LDCU.64 UR4, c[0x0][0x358] ;  /* 0x00006b00ff0477ac */ /* 0x000e6e0008000a00 */
[----:B------:R-:W2:Y:S08]  /*00f0*/  LDC.64 R8, c[0x0][0x388] ;  /* 0x0000e200ff087b82 */ /* 0x000eb00000000a00 */
[----:B------:R-:W3:Y:S01]  /*0100*/  LDC.64 R10, c[0x0][0x398] ;  /* 0x0000e600ff0a7b82 */ /* 0x000ee20000000a00 */
[----:B0-----:R-:W-:-:S06]  /*0110*/  DSETP.GT.AND P0, PT, R6, RZ, PT ;  /* 0x000000ff0600722a */ /* 0x001fcc0003f04000 */
[----:B--2---:R-:W-:Y:S01]  /*0120*/  DSETP.LEU.OR P0, PT, R8, RZ, !P0 ;  /* 0x000000ff0800722a */ /* 0x004fe2000470b400 */
[----:B---3--:R-:W-:-:S13]  /*0130*/  IMAD.WIDE R10, R0, 0x30, R10 ;  /* 0x00000030000a7825 */ /* 0x008fda00078e020a */
[----:B-1----:R-:W-:Y:S05]  /*0140*/  @P0 BRA `(.L_x_19) ;  /* 0x0000000c00700947 */ /* 0x002fea0003800000 */
[----:B------:R-:W2:Y:S01]  /*0150*/  LDG.E.64 R4, desc[UR4][R10.64] ;  /* 0x000000040a047981 */ /* 0x000ea2000c1e1b00 */
[----:B------:R-:W0:Y:S03]  /*0160*/  LDC R19, c[0x0][0x38c] ;  /* 0x0000e300ff137b82 */ /* 0x000e260000000800 */
[----:B------:R-:W3:Y:S04]  /*0170*/  LDG.E.64 R14, desc[UR4][R10.64+0x10] ;  /* 0x000010040a0e7981 */ /* 0x000ee8000c1e1b00 */
[----:B------:R-:W4:Y:S01]  /*0180*/  LDG.E.64 R16, desc[UR4][R10.64+0x8] ;  /* 0x000008040a107981 */ /* 0x000f22000c1e1b00 */
[----:B0-----:R-:W-:-:S13]  /*0190*/  ISETP.GT.AND P0, PT, R19, 0xfffff, PT ;  /* 0x000fffff1300780c */ /* 0x001fda0003f04270 */
[----:B------:R-:W-:Y:S01]  /*01a0*/  @!P0 DMUL R12, R8, 1.80143985094819840000e+16 ;  /* 0x43500000080c8828 */ /* 0x000fe20000000000 */
[----:B------:R-:W-:Y:S02]  /*01b0*/  MOV R9, 0x2f800000 ;  /* 0x2f80000000097802 */ /* 0x000fe40000000f00 */
[----:B--2---:R-:W-:Y:S01]  /*01c0*/  SHF.R.U32.HI R18, RZ, 0x2, R5 ;  /* 0x00000002ff127819 */ /* 0x004fe20000011605 */
[----:B------:R-:W-:-:S03]  /*01d0*/  VIADD R22, R4, 0x587c5 ;  /* 0x000587c504167836 */ /* 0x000fc60000000000 */
[----:B------:R-:W-:Y:S01]  /*01e0*/  LOP3.LUT R18, R18, R5, RZ, 0x3c, !PT ;  /* 0x0000000512127212 */ /* 0x000fe200078e3cff */
[----:B---3--:R-:W-:Y:S01]  /*01f0*/  IMAD.MOV.U32 R21, RZ, RZ, R14 ;  /* 0x000000ffff157224 */ /* 0x008fe200078e000e */
[----:B------:R-:W0:Y:S01]  /*0200*/  LDC R5, c[0x0][0x38c] ;  /* 0x0000e300ff057b82 */ /* 0x000e220000000800 */
[----:B------:R-:W-:Y:S01]  /*0210*/  SHF.L.U32 R19, R15, 0x4, RZ ;  /* 0x000000040f137819 */ /* 0x000fe200000006ff */
[----:B------:R-:W-:Y:S02]  /*0220*/  IMAD.MOV.U32 R24, RZ, RZ, R15 ;  /* 0x000000ffff187224 */ /* 0x000fe400078e000f */
[----:B------:R-:W-:Y:S02]  /*0230*/  IMAD.SHL.U32 R20, R18, 0x2, RZ ;  /* 0x0000000212147824 */ /* 0x000fe400078e00ff */
[----:B----4-:R-:W-:-:S03]  /*0240*/  IMAD.MOV.U32 R23, RZ, RZ, R16 ;  /* 0x000000ffff177224 */ /* 0x010fc600078e0010 */
[----:B------:R-:W-:Y:S02]  /*0250*/  LOP3.LUT R20, R18, R20, R19, 0x96, !PT ;  /* 0x0000001412147212 */ /* 0x000fe400078e9613 */
[----:B------:R-:W1:Y:S01]  /*0260*/  LDC R18, c[0x0][0x388] ;  /* 0x0000e200ff127b82 */ /* 0x000e620000000800 */
[----:B------:R2:W-:Y:S01]  /*0270*/  STG.E.64 desc[UR4][R10.64], R22 ;  /* 0x000000160a007986 */ /* 0x0005e2000c101b04 */
[----:B------:R-:W-:Y:S02]  /*0280*/  LOP3.LUT R25, R20, R15, RZ, 0x3c, !PT ;  /* 0x0000000f14197212 */ /* 0x000fe400078e3cff */
[----:B------:R-:W-:-:S03]  /*0290*/  MOV R20, R17 ;  /* 0x0000001100147202 */ /* 0x000fc60000000f00 */
[----:B------:R2:W-:Y:S01]  /*02a0*/  STG.E.64 desc[UR4][R10.64+0x10], R24 ;  /* 0x000010180a007986 */ /* 0x0005e2000c101b04 */
[----:B------:R-:W-:-:S03]  /*02b0*/  IMAD.IADD R4, R25, 0x1, R22 ;  /* 0x0000000119047824 */ /* 0x000fc600078e0216 */
[----:B------:R2:W-:Y:S01]  /*02c0*/  STG.E.64 desc[UR4][R10.64+0x8], R20 ;  /* 0x000008140a007986 */ /* 0x0005e2000c101b04 */
[----:B0-----:R-:W-:Y:S01]  /*02d0*/  @!P0 IMAD.MOV.U32 R5, RZ, RZ, R13 ;  /* 0x000000ffff058224 */ /* 0x001fe200078e000d */
[----:B------:R-:W-:-:S03]  /*02e0*/  I2FP.F32.U32 R4, R4 ;  /* 0x0000000400047245 */ /* 0x000fc60000201000 */
[----:B------:R-:W-:Y:S02]  /*02f0*/  VIADD R8, R5, 0xffffffff ;  /* 0xffffffff05087836 */ /* 0x000fe40000000000 */
[----:B------:R-:W-:-:S03]  /*0300*/  FFMA R4, R4, R9, 1.1641532182693481445e-10 ;  /* 0x2f00000004047423 */ /* 0x000fc60000000009 */
[----:B------:R-:W-:Y:S01]  /*0310*/  ISETP.GT.U32.AND P1, PT, R8, 0x7feffffe, PT ;  /* 0x7feffffe0800780c */ /* 0x000fe20003f24070 */
[----:B------:R-:W-:Y:S02]  /*0320*/  IMAD.MOV.U32 R8, RZ, RZ, -0x3ff ;  /* 0xfffffc01ff087424 */ /* 0x000fe400078e00ff */
[----:B------:R-:W-:Y:S02]  /*0330*/  @!P0 IMAD.MOV.U32 R8, RZ, RZ, -0x435 ;  /* 0xfffffbcbff088424 */ /* 0x000fe400078e00ff */
[----:B-1----:R-:W-:-:S08]  /*0340*/  @!P0 IMAD.MOV.U32 R18, RZ, RZ, R12 ;  /* 0x000000ffff128224 */ /* 0x002fd000078e000c */
[----:B--2---:R-:W-:Y:S05]  /*0350*/  @P1 BRA `(.L_x_20) ;  /* 0x0000000400001947 */ /* 0x004fea0003800000 */
[----:B------:R-:W-:Y:S01]  /*0360*/  LOP3.LUT R9, R5, 0xfffff, RZ, 0xc0, !PT ;  /* 0x000fffff05097812 */ /* 0x000fe200078ec0ff */
[----:B------:R-:W-:Y:S01]  /*0370*/  IMAD.MOV.U32 R12, RZ, RZ, RZ ;  /* 0x000000ffff0c7224 */ /* 0x000fe200078e00ff */
[----:B------:R-:W-:Y:S01]  /*0380*/  UMOV UR6, 0x3ae80f1e ;  /* 0x3ae80f1e00067882 */ /* 0x000fe20000000000 */
[----:B------:R-:W-:Y:S01]  /*0390*/  UMOV UR7, 0x3eb1380b ;  /* 0x3eb1380b00077882 */ /* 0x000fe20000000000 */
[----:B------:R-:W-:Y:S01]  /*03a0*/  LOP3.LUT R19, R9, 0x3ff00000, RZ, 0xfc, !PT ;  /* 0x3ff0000009137812 */ /* 0x000fe200078efcff */
[----:B------:R-:W-:Y:S01]  /*03b0*/  UMOV UR8, 0x80000000 ;  /* 0x8000000000087882 */ /* 0x000fe20000000000 */
[----:B------:R-:W-:Y:S01]  /*03c0*/  LEA.HI R5, R5, R8, RZ, 0xc ;  /* 0x0000000805057211 */ /* 0x000fe200078f60ff */
[----:B------:R-:W-:Y:S01]  /*03d0*/  UMOV UR9, 0x43300000 ;  /* 0x4330000000097882 */ /* 0x000fe20000000000 */
[----:B------:R-:W-:Y:S02]  /*03e0*/  ISETP.GE.U32.AND P0, PT, R19, 0x3ff6a09f, PT ;  /* 0x3ff6a09f1300780c */ /* 0x000fe40003f06070 */
[----:B------:R-:W-:-:S11]  /*03f0*/  MOV R23, 0x43300000 ;  /* 0x4330000000177802 */ /* 0x000fd60000000f00 */
[----:B------:R-:W-:Y:S02]  /*0400*/  @P0 VIADD R9, R19, 0xfff00000 ;  /* 0xfff0000013090836 */ /* 0x000fe40000000000 */
[----:B------:R-:W-:-:S03]  /*0410*/  @P0 VIADD R5, R5, 0x1 ;  /* 0x0000000105050836 */ /* 0x000fc60000000000 */
[----:B------:R-:W-:Y:S02]  /*0420*/  @P0 MOV R19, R9 ;  /* 0x0000000900130202 */ /* 0x000fe40000000f00 */
[----:B------:R-:W-:-:S04]  /*0430*/  LOP3.LUT R22, R5, 0x80000000, RZ, 0x3c, !PT ;  /* 0x8000000005167812 */ /* 0x000fc800078e3cff */
[----:B------:R-:W-:-:S06]  /*0440*/  DADD R20, R18, 1 ;  /* 0x3ff0000012147429 */ /* 0x000fcc0000000000 */
[----:B------:R-:W0:Y:S02]  /*0450*/  MUFU.RCP64H R13, R21 ;  /* 0x00000015000d7308 */ /* 0x000e240000001800 */
[----:B0-----:R-:W-:-:S08]  /*0460*/  DFMA R10, -R20, R12, 1 ;  /* 0x3ff00000140a742b */ /* 0x001fd0000000010c */
[----:B------:R-:W-:Y:S02]  /*0470*/  DFMA R14, R10, R10, R10 ;  /* 0x0000000a0a0e722b */ /* 0x000fe4000000000a */
[----:B------:R-:W-:Y:S01]  /*0480*/  DADD R10, R18, -1 ;  /* 0xbff00000120a7429 */ /* 0x000fe20000000000 */
[----:B------:R-:W-:Y:S02]  /*0490*/  IMAD.MOV.U32 R18, RZ, RZ, -0x748574fc ;  /* 0x8b7a8b04ff127424 */ /* 0x000fe400078e00ff */
[----:B------:R-:W-:-:S03]  /*04a0*/  IMAD.MOV.U32 R19, RZ, RZ, 0x3ed0ee25 ;  /* 0x3ed0ee25ff137424 */ /* 0x000fc600078e00ff */
        /* <DEDUP_REMOVED lines=8> */
[----:B------:R-:W-:Y:S02]  /*0530*/  DADD R20, R8, R8 ;  /* 0x0000000008147229 */ /* 0x000fe40000000008 */
[----:B------:R-:W-:Y:S01]  /*0540*/  DADD R8, R22, -UR8 ;  /* 0x8000000816087e29 */ /* 0x000fe20008000000 */
[----:B------:R-:W-:Y:S01]  /*0550*/  UMOV UR8, 0xfefa39ef ;  /* 0xfefa39ef00087882 */ /* 0x000fe20000000000 */
[----:B------:R-:W-:Y:S01]  /*0560*/  UMOV UR9, 0x3fe62e42 ;  /* 0x3fe62e4200097882 */ /* 0x000fe20000000000 */
[----:B------:R-:W-:Y:S01]  /*0570*/  DFMA R18, R16, R18, UR6 ;  /* 0x0000000610127e2b */ /* 0x000fe20008000012 */
[----:B------:R-:W-:Y:S01]  /*0580*/  UMOV UR6, 0xa9ab0956 ;  /* 0xa9ab095600067882 */ /* 0x000fe20000000000 */
[----:B------:R-:W-:Y:S01]  /*0590*/  UMOV UR7, 0x3f1745cb ;  /* 0x3f1745cb00077882 */ /* 0x000fe20000000000 */
[----:B------:R-:W-:-:S02]  /*05a0*/  DFMA R20, R10, -R14, R20 ;  /* 0x8000000e0a14722b */ /* 0x000fc40000000014 */
[----:B------:R-:W-:-:S03]  /*05b0*/  DFMA R10, R8, UR8, R14 ;  /* 0x00000008080a7c2b */ /* 0x000fc6000800000e */
        /* <DEDUP_REMOVED lines=24> */
[----:B------:R-:W-:Y:S01]  /*0740*/  DADD R10, R10, R18 ;  /* 0x000000000a0a7229 */ /* 0x000fe20000000012 */
[----:B------:R-:W-:Y:S10]  /*0750*/  BRA `(.L_x_21) ;  /* 0x0000000000187947 */ /* 0x000ff40003800000 */
.L_x_20:
[----:B------:R-:W-:Y:S01]  /*0760*/  IMAD.MOV.U32 R8, RZ, RZ, 0x0 ;  /* 0x00000000ff087424 */ /* 0x000fe200078e00ff */
[----:B------:R-:W-:Y:S01]  /*0770*/  LOP3.LUT P0, RZ, R13, 0x7fffffff, RZ, 0xc0, !PT ;  /* 0x7fffffff0dff7812 */ /* 0x000fe2000780c0ff */
[----:B------:R-:W-:-:S06]  /*0780*/  IMAD.MOV.U32 R9, RZ, RZ, 0x7ff00000 ;  /* 0x7ff00000ff097424 */ /* 0x000fcc00078e00ff */
[----:B------:R-:W-:-:S10]  /*0790*/  DFMA R8, R12, R8, +INF ;  /* 0x7ff000000c08742b */ /* 0x000fd40000000008 */
[----:B------:R-:W-:Y:S02]  /*07a0*/  FSEL R10, R8, RZ, P0 ;  /* 0x000000ff080a7208 */ /* 0x000fe40000000000 */
[----:B------:R-:W-:-:S07]  /*07b0*/  FSEL R11, R9, -QNAN , P0 ;  /* 0xfff00000090b7808 */ /* 0x000fce0000000000 */
.L_x_21:
[----:B------:R-:W0:Y:S08]  /*07c0*/  LDC R8, c[0x0][0x394] ;  /* 0x0000e500ff087b82 */ /* 0x000e300000000800 */
[----:B------:R-:W1:Y:S01]  /*07d0*/  LDC R5, c[0x0][0x394] ;  /* 0x0000e500ff057b82 */ /* 0x000e620000000800 */
[----:B0-----:R-:W-:-:S07]  /*07e0*/  ISETP.GT.AND P0, PT, R8, 0xfffff, PT ;  /* 0x000fffff0800780c */ /* 0x001fce0003f04270 */
[----:B------:R-:W0:Y:S06]  /*07f0*/  LDC R8, c[0x0][0x390] ;  /* 0x0000e400ff087b82 */ /* 0x000e2c0000000800 */
[----:B------:R-:W-:-:S10]  /*0800*/  @!P0 DMUL R2, R6, 1.80143985094819840000e+16 ;  /* 0x4350000006028828 */ /* 0x000fd40000000000 */
[----:B-1----:R-:W-:Y:S02]  /*0810*/  @!P0 IMAD.MOV.U32 R5, RZ, RZ, R3 ;  /* 0x000000ffff058224 */ /* 0x002fe400078e0003 */
[----:B0-----:R-:W-:-:S03]  /*0820*/  @!P0 IMAD.MOV.U32 R8, RZ, RZ, R2 ;  /* 0x000000ffff088224 */ /* 0x001fc600078e0002 */
[----:B------:R-:W-:-:S04]  /*0830*/  IADD3 R6, PT, PT, R5, -0x1, RZ ;  /* 0xffffffff05067810 */ /* 0x000fc80007ffe0ff */
[----:B------:R-:W-:Y:S01]  /*0840*/  ISETP.GT.U32.AND P1, PT, R6, 0x7feffffe, PT ;  /* 0x7feffffe0600780c */ /* 0x000fe20003f24070 */
[----:B------:R-:W-:Y:S02]  /*0850*/  IMAD.MOV.U32 R6, RZ, RZ, -0x3ff ;  /* 0xfffffc01ff067424 */ /* 0x000fe400078e00ff */
[----:B------:R-:W-:-:S10]  /*0860*/  @!P0 IMAD.MOV.U32 R6, RZ, RZ, -0x435 ;  /* 0xfffffbcbff068424 */ /* 0x000fd400078e00ff */
[----:B------:R-:W-:Y:S05]  /*0870*/  @P1 BRA `(.L_x_22) ;  /* 0x0000000400041947 */ /* 0x000fea0003800000 */
[----:B------:R-:W-:Y:S01]  /*0880*/  LOP3.LUT R2, R5, 0xfffff, RZ, 0xc0, !PT ;  /* 0x000fffff05027812 */ /* 0x000fe200078ec0ff */
[----:B------:R-:W-:Y:S01]  /*0890*/  IMAD.MOV.U32 R19, RZ, RZ, 0x3ed0ee25 ;  /* 0x3ed0ee25ff137424 */ /* 0x000fe200078e00ff */
[----:B------:R-:W-:Y:S01]  /*08a0*/  MOV R18, 0x8b7a8b04 ;  /* 0x8b7a8b0400127802 */ /* 0x000fe20000000f00 */
[----:B------:R-:W-:Y:S01]  /*08b0*/  UMOV UR6, 0x3ae80f1e ;  /* 0x3ae80f1e00067882 */ /* 0x000fe20000000000 */
[----:B------:R-:W-:Y:S01]  /*08c0*/  LOP3.LUT R3, R2, 0x3ff00000, RZ, 0xfc, !PT ;  /* 0x3ff0000002037812 */ /* 0x000fe200078efcff */
[----:B------:R-:W-:Y:S01]  /*08d0*/  UMOV UR7, 0x3eb1380b ;  /* 0x3eb1380b00077882 */ /* 0x000fe20000000000 */
[----:B------:R-:W-:Y:S01]  /*08e0*/  MOV R2, R8 ;  /* 0x0000000800027202 */ /* 0x000fe20000000f00 */
[----:B------:R-:W-:Y:S01]  /*08f0*/  IMAD.MOV.U32 R8, RZ, RZ, RZ ;  /* 0x000000ffff087224 */ /* 0x000fe200078e00ff */
[----:B------:R-:W-:Y:S01]  /*0900*/  ISETP.GE.U32.AND P0, PT, R3, 0x3ff6a09f, PT ;  /* 0x3ff6a09f0300780c */ /* 0x000fe20003f06070 */
[----:B------:R-:W-:Y:S01]  /*0910*/  IMAD.MOV.U32 R21, RZ, RZ, 0x43300000 ;  /* 0x43300000ff157424 */ /* 0x000fe200078e00ff */
[----:B------:R-:W-:Y:S01]  /*0920*/  LEA.HI R5, R5, R6, RZ, 0xc ;  /* 0x0000000605057211 */ /* 0x000fe200078f60ff */
[----:B------:R-:W-:Y:S01]  /*0930*/  UMOV UR8, 0x80000000 ;  /* 0x8000000000087882 */ /* 0x000fe20000000000 */
[----:B------:R-:W-:-:S09]  /*0940*/  UMOV UR9, 0x43300000 ;  /* 0x4330000000097882 */ /* 0x000fd20000000000 */
[----:B------:R-:W-:Y:S02]  /*0950*/  @P0 VIADD R7, R3, 0xfff00000 ;  /* 0xfff0000003070836 */ /* 0x000fe40000000000 */
[----:B------:R-:W-:Y:S02]  /*0960*/  @P0 VIADD R5, R5, 0x1 ;  /* 0x0000000105050836 */ /* 0x000fe40000000000 */
[----:B------:R-:W-:-:S03]  /*0970*/  @P0 IMAD.MOV.U32 R3, RZ, RZ, R7 ;  /* 0x000000ffff030224 */ /* 0x000fc600078e0007 */
[----:B------:R-:W-:-:S03]  /*0980*/  LOP3.LUT R20, R5, 0x80000000, RZ, 0x3c, !PT ;  /* 0x8000000005147812 */ /* 0x000fc600078e3cff */
[C---:B------:R-:W-:Y:S02]  /*0990*/  DADD R16, R2.reuse, 1 ;  /* 0x3ff0000002107429 */ /* 0x040fe40000000000 */
[----:B------:R-:W-:-:S04]  /*09a0*/  DADD R2, R2, -1 ;  /* 0xbff0000002027429 */ /* 0x000fc80000000000 */
[----:B------:R-:W0:Y:S02]  /*09b0*/  MUFU.RCP64H R9, R17 ;  /* 0x0000001100097308 */ /* 0x000e240000001800 */
[----:B0-----:R-:W-:-:S08]  /*09c0*/  DFMA R12, -R16, R8, 1 ;  /* 0x3ff00000100c742b */ /* 0x001fd00000000108 */
[----:B------:R-:W-:-:S08]  /*09d0*/  DFMA R12, R12, R12, R12 ;  /* 0x0000000c0c0c722b */ /* 0x000fd0000000000c */
        /* <DEDUP_REMOVED lines=43> */
.L_x_22:
[----:B------:R-:W-:Y:S01]  /*0c90*/  MOV R6, 0x0 ;  /* 0x0000000000067802 */ /* 0x000fe20000000f00 */
[----:B------:R-:W-:Y:S01]  /*0ca0*/  IMAD.MOV.U32 R7, RZ, RZ, 0x7ff00000 ;  /* 0x7ff00000ff077424 */ /* 0x000fe200078e00ff */
[----:B------:R-:W-:-:S05]  /*0cb0*/  LOP3.LUT P0, RZ, R3, 0x7fffffff, RZ, 0xc0, !PT ;  /* 0x7fffffff03ff7812 */ /* 0x000fca000780c0ff */
[----:B------:R-:W-:-:S10]  /*0cc0*/  DFMA R6, R2, R6, +INF ;  /* 0x7ff000000206742b */ /* 0x000fd40000000006 */
[----:B------:R-:W-:Y:S02]  /*0cd0*/  FSEL R2, R6, RZ, P0 ;  /* 0x000000ff06027208 */ /* 0x000fe40000000000 */
[----:B------:R-:W-:-:S07]  /*0ce0*/  FSEL R3, R7, -QNAN , P0 ;  /* 0xfff0000007037808 */ /* 0x000fce0000000000 */
.L_x_23:
[----:B------:R-:W-:Y:S01]  /*0cf0*/  UMOV UR6, 0xbaaafad3 ;  /* 0xbaaafad300067882 */ /* 0x000fe20000000000 */
[----:B------:R-:W-:Y:S01]  /*0d00*/  UMOV UR7, 0x3c695355 ;  /* 0x3c69535500077882 */ /* 0x000fe20000000000 */
[----:B------:R-:W0:Y:S01]  /*0d10*/  F2F.F64.F32 R4, R4 ;  /* 0x0000000400047310 */ /* 0x000e220000201800 */
[----:B------:R-:W-:Y:S01]  /*0d20*/  DMUL R6, R10, UR6 ;  /* 0x000000060a067c28 */ /* 0x000fe20008000000 */
[----:B------:R-:W-:Y:S01]  /*0d30*/  BSSY.RECONVERGENT B0, `(.L_x_24) ;  /* 0x000000a000007945 */ /* 0x000fe20003800200 */
[----:B------:R-:W-:Y:S01]  /*0d40*/  DMUL R8, R2, UR6 ;  /* 0x0000000602087c28 */ /* 0x000fe20008000000 */
[----:B------:R-:W-:Y:S01]  /*0d50*/  UMOV UR6, 0x1526e50e ;  /* 0x1526e50e00067882 */ /* 0x000fe20000000000 */
[----:B------:R-:W-:-:S04]  /*0d60*/  UMOV UR7, 0x3fdbcb7b ;  /* 0x3fdbcb7b00077882 */ /* 0x000fc80000000000 */
[----:B------:R-:W-:Y:S02]  /*0d70*/  DFMA R6, R10, UR6, R6 ;  /* 0x000000060a067c2b */ /* 0x000fe40008000006 */
[----:B------:R-:W-:-:S08]  /*0d80*/  DFMA R8, R2, UR6, R8 ;  /* 0x0000000602087c2b */ /* 0x000fd00008000008 */
[----:B------:R-:W-:-:S08]  /*0d90*/  DADD R2, -R6, R8 ;  /* 0x0000000006027229 */ /* 0x000fd00000000108 */
[----:B0-----:R-:W-:Y:S01]  /*0da0*/  DFMA R2, R2, R4, R6 ;  /* 0x000000040202722b */ /* 0x001fe20000000006 */
[----:B------:R-:W-:-:S10]  /*0db0*/  MOV R4, 0xdd0 ;  /* 0x00000dd000047802 */ /* 0x000fd40000000f00 */
[----:B------:R-:W-:Y:S05]  /*0dc0*/  CALL.REL.NOINC `($_Z19initializeMassesGpuPdddP17curandStateXORWOW$__internal_accurate_pow) ;  /* 0x0000000000c07944 */ /* 0x000fea0003c00000 */
[----:B------:R-:W-:Y:S05]  /*0dd0*/  BSYNC.RECONVERGENT B0 ;  /* 0x0000000000007941 */ /* 0x000fea0003800200 */
.L_x_24:
[C---:B------:R-:W-:Y:S01]  /*0de0*/  DADD R4, R2.reuse, 10 ;  /* 0x4024000002047429 */ /* 0x040fe20000000000 */
[----:B------:R-:W-:Y:S01]  /*0df0*/  BSSY.RECONVERGENT B0, `(.L_x_25) ;  /* 0x000000e000007945 */ /* 0x000fe20003800200 */
[----:B------:R-:W-:-:S08]  /*0e00*/  DSETP.NEU.AND P0, PT, R2, RZ, PT ;  /* 0x000000ff0200722a */ /* 0x000fd00003f0d000 */
[----:B------:R-:W-:Y:S01]  /*0e10*/  LOP3.LUT R4, R5, 0x7ff00000, RZ, 0xc0, !PT ;  /* 0x7ff0000005047812 */ /* 0x000fe200078ec0ff */
[----:B------:R-:W-:-:S03]  /*0e20*/  IMAD.MOV.U32 R5, RZ, RZ, R7 ;  /* 0x000000ffff057224 */ /* 0x000fc600078e0007 */
[----:B------:R-:W-:Y:S01]  /*0e30*/  ISETP.NE.AND P1, PT, R4, 0x7ff00000, PT ;  /* 0x7ff000000400780c */ /* 0x000fe20003f25270 */
[----:B------:R-:W-:-:S12]  /*0e40*/  IMAD.MOV.U32 R4, RZ, RZ, R6 ;  /* 0x000000ffff047224 */ /* 0x000fd800078e0006 */
[----:B------:R-:W-:Y:S05]  /*0e50*/  @P1 BRA `(.L_x_26) ;  /* 0x00000000001c1947 */ /* 0x000fea0003800000 */
[----:B------:R-:W-:-:S14]  /*0e60*/  DSETP.NAN.AND P1, PT, R2, R2, PT ;  /* 0x000000020200722a */ /* 0x000fdc0003f28000 */
[----:B------:R-:W-:Y:S01]  /*0e70*/  @P1 DADD R4, R2, 10 ;  /* 0x4024000002041429 */ /* 0x000fe20000000000 */
[----:B------:R-:W-:Y:S10]  /*0e80*/  @P1 BRA `(.L_x_26) ;  /* 0x0000000000101947 */ /* 0x000ff40003800000 */
[----:B------:R-:W-:-:S14]  /*0e90*/  DSETP.NEU.AND P1, PT, |R2|, +INF , PT ;  /* 0x7ff000000200742a */ /* 0x000fdc0003f2d200 */
[----:B------:R-:W-:Y:S02]  /*0ea0*/  @!P1 ISETP.GE.AND P2, PT, R3, RZ, PT ;  /* 0x000000ff0300920c */ /* 0x000fe40003f46270 */
[----:B------:R-:W-:Y:S02]  /*0eb0*/  @!P1 MOV R4, RZ ;  /* 0x000000ff00049202 */ /* 0x000fe40000000f00 */
[----:B------:R-:W-:-:S09]  /*0ec0*/  @!P1 SEL R5, RZ, 0x7ff00000, !P2 ;  /* 0x7ff00000ff059807 */ /* 0x000fd20005000000 */
.L_x_26:
[----:B------:R-:W-:Y:S05]  /*0ed0*/  BSYNC.RECONVERGENT B0 ;  /* 0x0000000000007941 */ /* 0x000fea0003800200 */
.L_x_25:
[----:B------:R-:W-:Y:S02]  /*0ee0*/  FSEL R8, R4, RZ, P0 ;  /* 0x000000ff04087208 */ /* 0x000fe40000000000 */
[----:B------:R-:W-:Y:S01]  /*0ef0*/  FSEL R9, R5, 1.875, P0 ;  /* 0x3ff0000005097808 */ /* 0x000fe20000000000 */
[----:B------:R-:W-:Y:S06]  /*0f00*/  BRA `(.L_x_27) ;  /* 0x0000000000607947 */ /* 0x000fec0003800000 */
.L_x_19:
[----:B------:R-:W2:Y:S04]  /*0f10*/  LDG.E.64 R12, desc[UR4][R10.64] ;  /* 0x000000040a0c7981 */ /* 0x000ea8000c1e1b00 */
[----:B------:R-:W3:Y:S04]  /*0f20*/  LDG.E.64 R4, desc[UR4][R10.64+0x10] ;  /* 0x000010040a047981 */ /* 0x000ee8000c1e1b00 */
[----:B------:R-:W4:Y:S01]  /*0f30*/  LDG.E.64 R2, desc[UR4][R10.64+0x8] ;  /* 0x000008040a027981 */ /* 0x000f22000c1e1b00 */
[----:B------:R-:W-:Y:S01]  /*0f40*/  DADD R6, R6, -R8 ;  /* 0x0000000006067229 */ /* 0x000fe20000000808 */
[----:B--2---:R-:W-:Y:S01]  /*0f50*/  SHF.R.U32.HI R14, RZ, 0x2, R13 ;  /* 0x00000002ff0e7819 */ /* 0x004fe2000001160d */
[----:B------:R-:W-:-:S03]  /*0f60*/  VIADD R12, R12, 0x587c5 ;  /* 0x000587c50c0c7836 */ /* 0x000fc60000000000 */
[----:B------:R-:W-:Y:S01]  /*0f70*/  LOP3.LUT R14, R14, R13, RZ, 0x3c, !PT ;  /* 0x0000000d0e0e7212 */ /* 0x000fe200078e3cff */
[----:B---3--:R-:W-:Y:S02]  /*0f80*/  IMAD.SHL.U32 R13, R5, 0x10, RZ ;  /* 0x00000010050d7824 */ /* 0x008fe400078e00ff */
[----:B------:R-:W-:Y:S02]  /*0f90*/  IMAD.MOV.U32 R16, RZ, RZ, R5 ;  /* 0x000000ffff107224 */ /* 0x000fe400078e0005 */
[----:B------:R-:W-:-:S05]  /*0fa0*/  IMAD.SHL.U32 R15, R14, 0x2, RZ ;  /* 0x000000020e0f7824 */ /* 0x000fca00078e00ff */
[----:B------:R-:W-:Y:S01]  /*0fb0*/  LOP3.LUT R14, R14, R15, R13, 0x96, !PT ;  /* 0x0000000f0e0e7212 */ /* 0x000fe200078e960d */
[----:B------:R-:W-:-:S03]  /*0fc0*/  IMAD.MOV.U32 R15, RZ, RZ, R4 ;  /* 0x000000ffff0f7224 */ /* 0x000fc600078e0004 */
[----:B------:R-:W-:Y:S01]  /*0fd0*/  LOP3.LUT R17, R14, R5, RZ, 0x3c, !PT ;  /* 0x000000050e117212 */ /* 0x000fe200078e3cff */
[----:B------:R-:W-:-:S03]  /*0fe0*/  IMAD.MOV.U32 R14, RZ, RZ, 0x2f800000 ;  /* 0x2f800000ff0e7424 */ /* 0x000fc600078e00ff */
[----:B------:R-:W-:Y:S01]  /*0ff0*/  IADD3 R13, PT, PT, R17, R12, RZ ;  /* 0x0000000c110d7210 */ /* 0x000fe20007ffe0ff */
[----:B------:R0:W-:Y:S03]  /*1000*/  STG.E.64 desc[UR4][R10.64+0x10], R16 ;  /* 0x000010100a007986 */ /* 0x0001e6000c101b04 */
[----:B------:R-:W-:-:S05]  /*1010*/  I2FP.F32.U32 R13, R13 ;  /* 0x0000000d000d7245 */ /* 0x000fca0000201000 */
[----:B------:R-:W-:Y:S01]  /*1020*/  FFMA R5, R13, R14, 1.1641532182693481445e-10 ;  /* 0x2f0000000d057423 */ /* 0x000fe2000000000e */
[----:B----4-:R-:W-:Y:S01]  /*1030*/  MOV R14, R3 ;  /* 0x00000003000e7202 */ /* 0x010fe20000000f00 */
[----:B------:R-:W-:Y:S02]  /*1040*/  IMAD.MOV.U32 R13, RZ, RZ, R2 ;  /* 0x000000ffff0d7224 */ /* 0x000fe400078e0002 */
[----:B------:R-:W1:Y:S02]  /*1050*/  F2F.F64.F32 R2, R5 ;  /* 0x0000000500027310 */ /* 0x000e640000201800 */
[----:B------:R0:W-:Y:S04]  /*1060*/  STG.E.64 desc[UR4][R10.64+0x8], R14 ;  /* 0x0000080e0a007986 */ /* 0x0001e8000c101b04 */
[----:B------:R0:W-:Y:S01]  /*1070*/  STG.E.64 desc[UR4][R10.64], R12 ;  /* 0x0000000c0a007986 */ /* 0x0001e2000c101b04 */
[----:B-1----:R-:W-:-:S11]  /*1080*/  DFMA R8, R2, R6, R8 ;  /* 0x000000060208722b */ /* 0x002fd60000000008 */
.L_x_27:
[----:B------:R-:W1:Y:S02]  /*1090*/  LDC.64 R2, c[0x0][0x380] ;  /* 0x0000e000ff027b82 */ /* 0x000e640000000a00 */
[----:B-1----:R-:W-:-:S05]  /*10a0*/  IMAD.WIDE R2, R0, 0x8, R2 ;  /* 0x0000000800027825 */ /* 0x002fca00078e0202 */
[----:B------:R-:W-:Y:S01]  /*10b0*/  STG.E.64 desc[UR4][R2.64], R8 ;  /* 0x0000000802007986 */ /* 0x000fe2000c101b04 */
[----:B------:R-:W-:Y:S05]  /*10c0*/  EXIT ;  /* 0x000000000000794d */ /* 0x000fea0003800000 */
        .type           $_Z19initializeMassesGpuPdddP17curandStateXORWOW$__internal_accurate_pow,@function
        .size           $_Z19initializeMassesGpuPdddP17curandStateXORWOW$__internal_accurate_pow,(.L_x_40 - $_Z19initializeMassesGpuPdddP17curandStateXORWOW$__internal_accurate_pow)
$_Z19initializeMassesGpuPdddP17curandStateXORWOW$__internal_accurate_pow:
[----:B------:R-:W0:Y:S01]  /*10d0*/  MUFU.RCP64H R9, 2.25 ;  /* 0x4002000000097908 */ /* 0x000e220000001800 */
[----:B------:R-:W-:Y:S01]  /*10e0*/  IMAD.MOV.U32 R6, RZ, RZ, 0x0 ;  /* 0x00000000ff067424 */ /* 0x000fe200078e00ff */
[----:B------:R-:W-:Y:S01]  /*10f0*/  MOV R8, RZ ;  /* 0x000000ff00087202 */ /* 0x000fe20000000f00 */
[----:B------:R-:W-:Y:S01]  /*1100*/  IMAD.MOV.U32 R7, RZ, RZ, 0x40020000 ;  /* 0x40020000ff077424 */ /* 0x000fe200078e00ff */
[----:B------:R-:W-:Y:S01]  /*1110*/  UMOV UR6, 0x7d2cafe2 ;  /* 0x7d2cafe200067882 */ /* 0x000fe20000000000 */
[----:B------:R-:W-:Y:S01]  /*1120*/  IMAD.MOV.U32 R12, RZ, RZ, 0x41ad3b5a ;  /* 0x41ad3b5aff0c7424 */ /* 0x000fe200078e00ff */
[----:B------:R-:W-:Y:S01]  /*1130*/  UMOV UR7, 0x3eb0f5ff ;  /* 0x3eb0f5ff00077882 */ /* 0x000fe20000000000 */
[----:B------:R-:W-:Y:S02]  /*1140*/  IMAD.MOV.U32 R13, RZ, RZ, 0x3ed0f5d2 ;  /* 0x3ed0f5d2ff0d7424 */ /* 0x000fe400078e00ff */
[----:B------:R-:W-:-:S05]  /*1150*/  IMAD.SHL.U32 R5, R3, 0x2, RZ ;  /* 0x0000000203057824 */ /* 0x000fca00078e00ff */
[----:B------:R-:W-:Y:S01]  /*1160*/  ISETP.GT.U32.AND P0, PT, R5, -0x2000001, PT ;  /* 0xfdffffff0500780c */ /* 0x000fe20003f04070 */
        /* <DEDUP_REMOVED lines=10> */
[----:B------:R-:W-:Y:S02]  /*1210*/  DADD R18, R14, R14 ;  /* 0x000000000e127229 */ /* 0x000fe4000000000e */
[----:B------:R-:W-:-:S03]  /*1220*/  DMUL R14, R6, R6 ;  /* 0x00000006060e7228 */ /* 0x000fc60000000000 */
[----:B------:R-:W-:Y:S01]  /*1230*/  DFMA R12, R10, R12, UR6 ;  /* 0x000000060a0c7e2b */ /* 0x000fe2000800000c */
[----:B------:R-:W-:Y:S01]  /*1240*/  UMOV UR6, 0xe4faecd5 ;  /* 0xe4faecd500067882 */ /* 0x000fe20000000000 */
[----:B------:R-:W-:Y:S01]  /*1250*/  UMOV UR7, 0x3f1745cd ;  /* 0x3f1745cd00077882 */ /* 0x000fe20000000000 */
[----:B------:R-:W-:-:S05]  /*1260*/  DFMA R18, -R6, 0.25, R18 ;  /* 0x3fd000000612782b */ /* 0x000fca0000000112 */
[----:B------:R-:W-:Y:S01]  /*1270*/  DFMA R12, R10, R12, UR6 ;  /* 0x000000060a0c7e2b */ /* 0x000fe2000800000c */
[----:B------:R-:W-:Y:S01]  /*1280*/  UMOV UR6, 0x258a578b ;  /* 0x258a578b00067882 */ /* 0x000fe20000000000 */
[----:B------:R-:W-:Y:S01]  /*1290*/  UMOV UR7, 0x3f3c71c7 ;  /* 0x3f3c71c700077882 */ /* 0x000fe20000000000 */
[----:B------:R-:W-:-:S05]  /*12a0*/  DMUL R8, R8, R18 ;  /* 0x0000001208087228 */ /* 0x000fca0000000000 */
[----:B------:R-:W-:Y:S01]  /*12b0*/  DFMA R12, R10, R12, UR6 ;  /* 0x000000060a0c7e2b */ /* 0x000fe2000800000c */
[----:B------:R-:W-:Y:S01]  /*12c0*/  UMOV UR6, 0x9242b910 ;  /* 0x9242b91000067882 */ /* 0x000fe20000000000 */
[----:B------:R-:W-:-:S03]  /*12d0*/  UMOV UR7, 0x3f624924 ;  /* 0x3f62492400077882 */ /* 0x000fc60000000000 */
[----:B------:R-:W-:Y:S01]  /*12e0*/  VIADD R23, R9, 0x100000 ;  /* 0x0010000009177836 */ /* 0x000fe20000000000 */
[----:B------:R-:W-:Y:S02]  /*12f0*/  MOV R22, R8 ;  /* 0x0000000800167202 */ /* 0x000fe40000000f00 */
        /* <DEDUP_REMOVED lines=11> */
[----:B------:R-:W-:-:S06]  /*13b0*/  DMUL R10, R6, R14 ;  /* 0x0000000e060a7228 */ /* 0x000fcc0000000000 */
[----:B------:R-:W-:Y:S01]  /*13c0*/  DADD R18, R20, -UR6 ;  /* 0x8000000614127e29 */ /* 0x000fe20008000000 */
[----:B------:R-:W-:Y:S01]  /*13d0*/  UMOV UR6, 0x0 ;  /* 0x0000000000067882 */ /* 0x000fe20000000000 */
[C---:B------:R-:W-:Y:S01]  /*13e0*/  DFMA R24, R6.reuse, R14, -R10 ;  /* 0x0000000e0618722b */ /* 0x040fe2000000080a */
[----:B------:R-:W-:Y:S01]  /*13f0*/  UMOV UR7, 0x40080000 ;  /* 0x4008000000077882 */ /* 0x000fe20000000000 */
[----:B------:R-:W-:-:S04]  /*1400*/  DFMA R20, R6, R6, -R14 ;  /* 0x000000060614722b */ /* 0x000fc8000000080e */
[----:B------:R-:W-:Y:S02]  /*1410*/  DADD R16, R12, R18 ;  /* 0x000000000c107229 */ /* 0x000fe40000000012 */
[----:B------:R-:W-:Y:S02]  /*1420*/  DFMA R24, R8, R14, R24 ;  /* 0x0000000e0818722b */ /* 0x000fe40000000018 */
[----:B------:R-:W-:-:S04]  /*1430*/  DFMA R20, R6, R22, R20 ;  /* 0x000000160614722b */ /* 0x000fc80000000014 */
[----:B------:R-:W-:Y:S02]  /*1440*/  DMUL R14, R16, R10 ;  /* 0x0000000a100e7228 */ /* 0x000fe40000000000 */
[----:B------:R-:W-:Y:S02]  /*1450*/  DADD R12, R12, -R16 ;  /* 0x000000000c0c7229 */ /* 0x000fe40000000810 */
[----:B------:R-:W-:-:S04]  /*1460*/  DFMA R20, R6, R20, R24 ;  /* 0x000000140614722b */ /* 0x000fc80000000018 */
[----:B------:R-:W-:Y:S02]  /*1470*/  DFMA R22, R16, R10, -R14 ;  /* 0x0000000a1016722b */ /* 0x000fe4000000080e */
[----:B------:R-:W-:-:S06]  /*1480*/  DADD R12, R18, R12 ;  /* 0x00000000120c7229 */ /* 0x000fcc000000000c */
        /* <DEDUP_REMOVED lines=8> */
[----:B------:R-:W-:-:S08]  /*1510*/  DADD R6, R14, R6 ;  /* 0x000000000e067229 */ /* 0x000fd00000000006 */
[----:B------:R-:W-:Y:S01]  /*1520*/  DADD R12, R8, R6 ;  /* 0x00000000080c7229 */ /* 0x000fe20000000006 */
[----:B------:R-:W-:Y:S01]  /*1530*/  IMAD.MOV.U32 R8, RZ, RZ, -0x105c611 ;  /* 0xfefa39efff087424 */ /* 0x000fe200078e00ff */
[----:B------:R-:W-:Y:S01]  /*1540*/  MOV R7, 0x3fe62e42 ;  /* 0x3fe62e4200077802 */ /* 0x000fe20000000f00 */
[----:B------:R-:W-:Y:S02]  /*1550*/  IMAD.MOV.U32 R9, RZ, RZ, 0x3fe62e42 ;  /* 0x3fe62e42ff097424 */ /* 0x000fe400078e00ff */
[----:B------:R-:W-:-:S03]  /*1560*/  IMAD.MOV.U32 R6, RZ, RZ, -0x105c611 ;  /* 0xfefa39efff067424 */ /* 0x000fc600078e00ff */
[----:B------:R-:W-:-:S08]  /*1570*/  DADD R14, R10, R12 ;  /* 0x000000000a0e7229 */ /* 0x000fd0000000000c */
[--C-:B------:R-:W-:Y:S02]  /*1580*/  DFMA R8, R8, UR6, R14.reuse ;  /* 0x0000000608087c2b */ /* 0x100fe4000800000e */
[----:B------:R-:W-:-:S06]  /*1590*/  DADD R10, R10, -R14 ;  /* 0x000000000a0a7229 */ /* 0x000fcc000000080e */
[----:B------:R-:W-:Y:S02]  /*15a0*/  DFMA R16, -R6, 3, R8 ;  /* 0x400800000610782b */ /* 0x000fe40000000108 */
[----:B------:R-:W-:Y:S01]  /*15b0*/  DADD R10, R12, R10 ;  /* 0x000000000c0a7229 */ /* 0x000fe2000000000a */
[----:B------:R-:W-:Y:S02]  /*15c0*/  IMAD.MOV.U32 R12, RZ, RZ, 0x3b39803f ;  /* 0x3b39803fff0c7424 */ /* 0x000fe400078e00ff */
[----:B------:R-:W-:-:S03]  /*15d0*/  IMAD.MOV.U32 R13, RZ, RZ, 0x3c7abc9e ;  /* 0x3c7abc9eff0d7424 */ /* 0x000fc600078e00ff */
[----:B------:R-:W-:-:S08]  /*15e0*/  DADD R16, -R14, R16 ;  /* 0x000000000e107229 */ /* 0x000fd00000000110 */
[----:B------:R-:W-:Y:S01]  /*15f0*/  DADD R10, R10, -R16 ;  /* 0x000000000a0a7229 */ /* 0x000fe20000000810 */
[----:B------:R-:W-:Y:S02]  /*1600*/  LOP3.LUT R17, R3, 0xff0fffff, RZ, 0xc0, !PT ;  /* 0xff0fffff03117812 */ /* 0x000fe400078ec0ff */
[----:B------:R-:W-:Y:S02]  /*1610*/  MOV R16, R2 ;  /* 0x0000000200107202 */ /* 0x000fe40000000f00 */
[----:B------:R-:W-:-:S03]  /*1620*/  SEL R17, R17, R3, P0 ;  /* 0x0000000311117207 */ /* 0x000fc60000000000 */
[----:B------:R-:W-:Y:S01]  /*1630*/  DFMA R10, R12, UR6, R10 ;  /* 0x000000060c0a7c2b */ /* 0x000fe2000800000a */
[----:B------:R-:W-:Y:S01]  /*1640*/  UMOV UR6, 0x3b39803f ;  /* 0x3b39803f00067882 */ /* 0x000fe20000000000 */
[----:B------:R-:W-:-:S06]  /*1650*/  UMOV UR7, 0x3c7abc9e ;  /* 0x3c7abc9e00077882 */ /* 0x000fcc0000000000 */
[----:B------:R-:W-:-:S08]  /*1660*/  DADD R12, R8, R10 ;  /* 0x00000000080c7229 */ /* 0x000fd0000000000a */
[----:B------:R-:W-:Y:S02]  /*1670*/  DADD R14, R8, -R12 ;  /* 0x00000000080e7229 */ /* 0x000fe4000000080c */
[----:B------:R-:W-:-:S06]  /*1680*/  DMUL R8, R12, R16 ;  /* 0x000000100c087228 */ /* 0x000fcc0000000000 */
[----:B------:R-:W-:Y:S02]  /*1690*/  DADD R14, R10, R14 ;  /* 0x000000000a0e7229 */ /* 0x000fe4000000000e */
[----:B------:R-:W-:-:S08]  /*16a0*/  DFMA R12, R12, R16, -R8 ;  /* 0x000000100c0c722b */ /* 0x000fd00000000808 */
[----:B------:R-:W-:Y:S01]  /*16b0*/  DFMA R14, R14, R16, R12 ;  /* 0x000000100e0e722b */ /* 0x000fe2000000000c */
[----:B------:R-:W-:Y:S02]  /*16c0*/  IMAD.MOV.U32 R12, RZ, RZ, 0x652b82fe ;  /* 0x652b82feff0c7424 */ /* 0x000fe400078e00ff */
[----:B------:R-:W-:-:S05]  /*16d0*/  IMAD.MOV.U32 R13, RZ, RZ, 0x3ff71547 ;  /* 0x3ff71547ff0d7424 */ /* 0x000fca00078e00ff */
        /* <DEDUP_REMOVED lines=10> */
[----:B------:R-:W-:Y:S01]  /*1780*/  MOV R17, 0x3e928af3 ;  /* 0x3e928af300117802 */ /* 0x000fe20000000f00 */
[----:B------:R-:W-:-:S05]  /*1790*/  UMOV UR7, 0x3e5ade15 ;  /* 0x3e5ade1500077882 */ /* 0x000fca0000000000 */
        /* <DEDUP_REMOVED lines=27> */
[----:B------:R-:W-:Y:S02]  /*1950*/  IMAD R9, R12, 0x100000, R7 ;  /* 0x001000000c097824 */ /* 0x000fe400078e0207 */
[----:B------:R-:W-:Y:S01]  /*1960*/  IMAD.MOV.U32 R8, RZ, RZ, R6 ;  /* 0x000000ffff087224 */ /* 0x000fe200078e0006 */
[----:B------:R-:W-:Y:S06]  /*1970*/  @!P0 BRA `(.L_x_28) ;  /* 0x0000000000308947 */ /* 0x000fec0003800000 */
[----:B------:R-:W-:Y:S01]  /*1980*/  FSETP.GEU.AND P1, PT, |R11|, 4.2275390625, PT ;  /* 0x408748000b00780b */ /* 0x000fe20003f2e200 */
[C---:B------:R-:W-:Y:S02]  /*1990*/  DADD R8, R10.reuse, +INF ;  /* 0x7ff000000a087429 */ /* 0x040fe40000000000 */
[----:B------:R-:W-:-:S08]  /*19a0*/  DSETP.GEU.AND P0, PT, R10, RZ, PT ;  /* 0x000000ff0a00722a */ /* 0x000fd00003f0e000 */
[----:B------:R-:W-:Y:S02]  /*19b0*/  FSEL R8, R8, RZ, P0 ;  /* 0x000000ff08087208 */ /* 0x000fe40000000000 */
[----:B------:R-:W-:Y:S02]  /*19c0*/  @!P1 LEA.HI R5, R12, R12, RZ, 0x1 ;  /* 0x0000000c0c059211 */ /* 0x000fe400078f08ff */
[----:B------:R-:W-:Y:S02]  /*19d0*/  FSEL R9, R9, RZ, P0 ;  /* 0x000000ff09097208 */ /* 0x000fe40000000000 */
[----:B------:R-:W-:-:S04]  /*19e0*/  @!P1 SHF.R.S32.HI R5, RZ, 0x1, R5 ;  /* 0x00000001ff059819 */ /* 0x000fc80000011405 */
[----:B------:R-:W-:Y:S01]  /*19f0*/  @!P1 LEA R7, R5, R7, 0x14 ;  /* 0x0000000705079211 */ /* 0x000fe200078ea0ff */
[----:B------:R-:W-:-:S05]  /*1a00*/  @!P1 IMAD.IADD R10, R12, 0x1, -R5 ;  /* 0x000000010c0a9824 */ /* 0x000fca00078e0a05 */
[----:B------:R-:W-:Y:S01]  /*1a10*/  @!P1 LEA R11, R10, 0x3ff00000, 0x14 ;  /* 0x3ff000000a0b9811 */ /* 0x000fe200078ea0ff */
[----:B------:R-:W-:-:S06]  /*1a20*/  @!P1 IMAD.MOV.U32 R10, RZ, RZ, RZ ;  /* 0x000000ffff0a9224 */ /* 0x000fcc00078e00ff */
[----:B------:R-:W-:-:S11]  /*1a30*/  @!P1 DMUL R8, R6, R10 ;  /* 0x0000000a06089228 */ /* 0x000fd60000000000 */
.L_x_28:
[----:B------:R-:W-:Y:S01]  /*1a40*/  DFMA R6, R14, R8, R8 ;  /* 0x000000080e06722b */ /* 0x000fe20000000008 */
[----:B------:R-:W-:Y:S01]  /*1a50*/  IMAD.MOV.U32 R5, RZ, RZ, 0x0 ;  /* 0x00000000ff057424 */ /* 0x000fe200078e00ff */
[----:B------:R-:W-:-:S08]  /*1a60*/  DSETP.NEU.AND P0, PT, |R8|, +INF , PT ;  /* 0x7ff000000800742a */ /* 0x000fd00003f0d200 */
[----:B------:R-:W-:Y:S02]  /*1a70*/  FSEL R6, R8, R6, !P0 ;  /* 0x0000000608067208 */ /* 0x000fe40004000000 */
[----:B------:R-:W-:Y:S01]  /*1a80*/  FSEL R7, R9, R7, !P0 ;  /* 0x0000000709077208 */ /* 0x000fe20004000000 */
[----:B------:R-:W-:Y:S06]  /*1a90*/  RET.REL.NODEC R4 `(_Z19initializeMassesGpuPdddP17curandStateXORWOW) ;  /* 0xffffffe404587950 */ /* 0x000fec0003c3ffff */
.L_x_29:
        /* <DEDUP_REMOVED lines=14> */
.L_x_40:


//--------------------- .text._Z22initializeCurandStatesP17curandStateXORWOWm --------------------------
	.section	.text._Z22initializeCurandStatesP17curandStateXORWOWm,"ax",@progbits
	.align	128
        .global         _Z22initializeCurandStatesP17curandStateXORWOWm
        .type           _Z22initializeCurandStatesP17curandStateXORWOWm,@function
        .size           _Z22initializeCurandStatesP17curandStateXORWOWm,(.L_x_43 - _Z22initializeCurandStatesP17curandStateXORWOWm)
        .other          _Z22initializeCurandStatesP17curandStateXORWOWm,@"STO_CUDA_ENTRY STV_DEFAULT"
_Z22initializeCurandStatesP17curandStateXORWOWm:
.text._Z22initializeCurandStatesP17curandStateXORWOWm:
        /* <DEDUP_REMOVED lines=9> */
[----:B------:R-:W-:Y:S01]  /*0090*/  ISETP.NE.AND P0, PT, R13, RZ, PT ;  /* 0x000000ff0d00720c */ /* 0x000fe20003f05270 */
[----:B------:R-:W-:Y:S05]  /*00a0*/  BSSY.RECONVERGENT B0, `(.L_x_30) ;  /* 0x00000e1000007945 */ /* 0x000fea0003800200 */
[----:B------:R-:W2:Y:S01]  /*00b0*/  LDC.64 R6, c[0x0][0x380] ;  /* 0x0000e000ff067b82 */ /* 0x000ea20000000a00 */
[----:B0-----:R-:W-:Y:S02]  /*00c0*/  LOP3.LUT R0, R2, 0xaad26b49, RZ, 0x3c, !PT ;  /* 0xaad26b4902007812 */ /* 0x001fe400078e3cff */
[----:B------:R-:W-:-:S03]  /*00d0*/  LOP3.LUT R2, R3, 0xf7dcefdd, RZ, 0x3c, !PT ;  /* 0xf7dcefdd03027812 */ /* 0x000fc600078e3cff */
[----:B------:R-:W-:Y:S02]  /*00e0*/  IMAD R0, R0, 0x4182bed5, RZ ;  /* 0x4182bed500007824 */ /* 0x000fe400078e02ff */
[----:B------:R-:W-:Y:S02]  /*00f0*/  IMAD R3, R2, -0x658354e5, RZ ;  /* 0x9a7cab1b02037824 */ /* 0x000fe400078e02ff */
[----:B--2---:R-:W-:Y:S01]  /*0100*/  IMAD.WIDE R6, R13, 0x30, R6 ;  /* 0x000000300d067825 */ /* 0x004fe200078e0206 */
[C---:B------:R-:W-:Y:S02]  /*0110*/  LOP3.LUT R8, R0.reuse, 0x159a55e5, RZ, 0x3c, !PT ;  /* 0x159a55e500087812 */ /* 0x040fe400078e3cff */
[C---:B------:R-:W-:Y:S01]  /*0120*/  IADD3 R4, PT, PT, R0.reuse, 0x64f0c9, R3 ;  /* 0x0064f0c900047810 */ /* 0x040fe20007ffe003 */
[C---:B------:R-:W-:Y:S01]  /*0130*/  VIADD R5, R0.reuse, 0x75bcd15 ;  /* 0x075bcd1500057836 */ /* 0x040fe20000000000 */
[----:B------:R-:W-:Y:S01]  /*0140*/  LOP3.LUT R10, R3, 0x5491333, RZ, 0x3c, !PT ;  /* 0x05491333030a7812 */ /* 0x000fe200078e3cff */
[----:B------:R-:W-:-:S02]  /*0150*/  VIADD R11, R0, 0x583f19 ;  /* 0x00583f19000b7836 */ /* 0x000fc40000000000 */
[----:B------:R-:W-:Y:S01]  /*0160*/  VIADD R9, R3, 0x1f123bb5 ;  /* 0x1f123bb503097836 */ /* 0x000fe20000000000 */
[----:B-1----:R0:W-:Y:S04]  /*0170*/  STG.E.64 desc[UR4][R6.64], R4 ;  /* 0x0000000406007986 */ /* 0x0021e8000c101b04 */
[----:B------:R0:W-:Y:S04]  /*0180*/  STG.E.64 desc[UR4][R6.64+0x8], R8 ;  /* 0x0000080806007986 */ /* 0x0001e8000c101b04 */
[----:B------:R0:W-:Y:S01]  /*0190*/  STG.E.64 desc[UR4][R6.64+0x10], R10 ;  /* 0x0000100a06007986 */ /* 0x0001e2000c101b04 */
[----:B------:R-:W-:Y:S05]  /*01a0*/  @!P0 BRA `(.L_x_31) ;  /* 0x0000000c00408947 */ /* 0x000fea0003800000 */
[----:B------:R-:W-:Y:S01]  /*01b0*/  SHF.R.S32.HI R0, RZ, 0x1f, R13 ;  /* 0x0000001fff007819 */ /* 0x000fe2000001140d */
[----:B------:R-:W-:-:S07]  /*01c0*/  IMAD.MOV.U32 R12, RZ, RZ, RZ ;  /* 0x000000ffff0c7224 */ /* 0x000fce00078e00ff */
.L_x_37:
[----:B-1----:R-:W-:Y:S01]  /*01d0*/  LOP3.LUT R2, R13, 0x3, RZ, 0xc0, !PT ;  /* 0x000000030d027812 */ /* 0x002fe200078ec0ff */
[----:B------:R-:W-:Y:S03]  /*01e0*/  BSSY.RECONVERGENT B1, `(.L_x_32) ;  /* 0x00000c6000017945 */ /* 0x000fe60003800200 */
[----:B------:R-:W-:-:S04]  /*01f0*/  ISETP.NE.U32.AND P0, PT, R2, RZ, PT ;  /* 0x000000ff0200720c */ /* 0x000fc80003f05070 */
[----:B------:R-:W-:-:S13]  /*0200*/  ISETP.NE.AND.EX P0, PT, RZ, RZ, PT, P0 ;  /* 0x000000ffff00720c */ /* 0x000fda0003f05300 */
[----:B------:R-:W-:Y:S05]  /*0210*/  @!P0 BRA `(.L_x_33) ;  /* 0x0000000c00088947 */ /* 0x000fea0003800000 */
[----:B0-----:R-:W0:Y:S01]  /*0220*/  LDC.64 R8, c[0x4][RZ] ;  /* 0x01000000ff087b82 */ /* 0x001e220000000a00 */
[----:B------:R-:W-:Y:S02]  /*0230*/  IMAD.MOV.U32 R14, RZ, RZ, RZ ;  /* 0x000000ffff0e7224 */ /* 0x000fe400078e00ff */
[----:B0-----:R-:W-:-:S07]  /*0240*/  IMAD.WIDE.U32 R8, R12, 0xc80, R8 ;  /* 0x00000c800c087825 */ /* 0x001fce00078e0008 */
.L_x_36:
[----:B-1----:R-:W-:Y:S01]  /*0250*/  IMAD.MOV.U32 R15, RZ, RZ, RZ ;  /* 0x000000ffff0f7224 */ /* 0x002fe200078e00ff */
[----:B------:R-:W-:Y:S01]  /*0260*/  CS2R R2, SRZ ;  /* 0x0000000000027805 */ /* 0x000fe2000001ff00 */
[----:B------:R-:W-:Y:S01]  /*0270*/  IMAD.MOV.U32 R17, RZ, RZ, RZ ;  /* 0x000000ffff117224 */ /* 0x000fe200078e00ff */
[----:B------:R-:W-:-:S07]  /*0280*/  CS2R R4, SRZ ;  /* 0x0000000000047805 */ /* 0x000fce000001ff00 */
.L_x_35:
[----:B------:R-:W-:-:S05]  /*0290*/  IMAD.WIDE.U32 R10, R17, 0x4, R6 ;  /* 0x00000004110a7825 */ /* 0x000fca00078e0006 */
[----:B------:R0:W5:Y:S01]  /*02a0*/  LDG.E R16, desc[UR4][R10.64+0x4] ;  /* 0x000004040a107981 */ /* 0x000162000c1e1900 */
[----:B------:R-:W-:-:S07]  /*02b0*/  IMAD.MOV.U32 R19, RZ, RZ, RZ ;  /* 0x000000ffff137224 */ /* 0x000fce00078e00ff */
.L_x_34:
[----:B-----5:R-:W-:Y:S01]  /*02c0*/  SHF.R.U32.HI R24, RZ, R19, R16 ;  /* 0x00000013ff187219 */ /* 0x020fe20000011610 */
[----:B0-----:R-:W-:-:S03]  /*02d0*/  IMAD.SHL.U32 R10, R17, 0x20, RZ ;  /* 0x00000020110a7824 */ /* 0x001fc600078e00ff */
[----:B------:R-:W-:Y:S01]  /*02e0*/  LOP3.LUT R11, R24, 0x1, RZ, 0xc0, !PT ;  /* 0x00000001180b7812 */ /* 0x000fe200078ec0ff */
[----:B------:R-:W-:-:S03]  /*02f0*/  IMAD.IADD R10, R10, 0x1, R19 ;  /* 0x000000010a0a7824 */ /* 0x000fc600078e0213 */
[----:B------:R-:W-:Y:S01]  /*0300*/  ISETP.NE.U32.AND P0, PT, R11, 0x1, PT ;  /* 0x000000010b00780c */ /* 0x000fe20003f05070 */
[----:B------:R-:W-:-:S03]  /*0310*/  IMAD R11, R10, 0x5, RZ ;  /* 0x000000050a0b7824 */ /* 0x000fc600078e02ff */
[----:B------:R-:W-:Y:S01]  /*0320*/  R2P PR, R24, 0x7e ;  /* 0x0000007e18007804 */ /* 0x000fe20000000000 */
[----:B------:R-:W-:-:S08]  /*0330*/  IMAD.WIDE.U32 R10, R11, 0x4, R8 ;  /* 0x000000040b0a7825 */ /* 0x000fd000078e0008 */
[----:B------:R-:W2:Y:S04]  /*0340*/  @!P0 LDG.E R18, desc[UR4][R10.64] ;  /* 0x000000040a128981 */ /* 0x000ea8000c1e1900 */
[----:B------:R-:W3:Y:S04]  /*0350*/  @!P0 LDG.E R20, desc[UR4][R10.64+0x10] ;  /* 0x000010040a148981 */ /* 0x000ee8000c1e1900 */
[----:B------:R-:W4:Y:S04]  /*0360*/  @P1 LDG.E R22, desc[UR4][R10.64+0x14] ;  /* 0x000014040a161981 */ /* 0x000f28000c1e1900 */
[----:B------:R-:W4:Y:S04]  /*0370*/  @P2 LDG.E R26, desc[UR4][R10.64+0x28] ;  /* 0x000028040a1a2981 */ /* 0x000f28000c1e1900 */
[----:B------:R-:W4:Y:S04]  /*0380*/  @!P0 LDG.E R21, desc[UR4][R10.64+0x4] ;  /* 0x000004040a158981 */ /* 0x000f28000c1e1900 */
[----:B------:R-:W4:Y:S04]  /*0390*/  @!P0 LDG.E R23, desc[UR4][R10.64+0xc] ;  /* 0x00000c040a178981 */ /* 0x000f28000c1e1900 */
[----:B------:R-:W4:Y:S04]  /*03a0*/  @P1 LDG.E R25, desc[UR4][R10.64+0x18] ;  /* 0x000018040a191981 */ /* 0x000f28000c1e1900 */
[----:B------:R-:W4:Y:S04]  /*03b0*/  @P3 LDG.E R28, desc[UR4][R10.64+0x3c] ;  /* 0x00003c040a1c3981 */ /* 0x000f28000c1e1900 */
[----:B------:R-:W4:Y:S01]  /*03c0*/  @P6 LDG.E R27, desc[UR4][R10.64+0x7c] ;  /* 0x00007c040a1b6981 */ /* 0x000f22000c1e1900 */
[----:B--2---:R-:W-:-:S03]  /*03d0*/  @!P0 LOP3.LUT R15, R15, R18, RZ, 0x3c, !PT ;  /* 0x000000120f0f8212 */ /* 0x004fc600078e3cff */
[----:B------:R-:W2:Y:S01]  /*03e0*/  @!P0 LDG.E R18, desc[UR4][R10.64+0x8] ;  /* 0x000008040a128981 */ /* 0x000ea2000c1e1900 */
[----:B---3--:R-:W-:-:S03]  /*03f0*/  @!P0 LOP3.LUT R3, R3, R20, RZ, 0x3c, !PT ;  /* 0x0000001403038212 */ /* 0x008fc600078e3cff */
[----:B------:R-:W3:Y:S01]  /*0400*/  @P1 LDG.E R20, desc[UR4][R10.64+0x24] ;  /* 0x000024040a141981 */ /* 0x000ee2000c1e1900 */
[----:B----4-:R-:W-:-:S03]  /*0410*/  @P1 LOP3.LUT R15, R15, R22, RZ, 0x3c, !PT ;  /* 0x000000160f0f1212 */ /* 0x010fc600078e3cff */
[----:B------:R-:W4:Y:S01]  /*0420*/  @P2 LDG.E R22, desc[UR4][R10.64+0x38] ;  /* 0x000038040a162981 */ /* 0x000f22000c1e1900 */
[----:B------:R-:W-:-:S03]  /*0430*/  @P2 LOP3.LUT R15, R15, R26, RZ, 0x3c, !PT ;  /* 0x0000001a0f0f2212 */ /* 0x000fc600078e3cff */
[----:B------:R-:W4:Y:S01]  /*0440*/  @P4 LDG.E R26, desc[UR4][R10.64+0x50] ;  /* 0x000050040a1a4981 */ /* 0x000f22000c1e1900 */
[----:B------:R-:W-:-:S03]  /*0450*/  @!P0 LOP3.LUT R4, R4, R21, RZ, 0x3c, !PT ;  /* 0x0000001504048212 */ /* 0x000fc600078e3cff */
[----:B------:R-:W4:Y:S01]  /*0460*/  @P1 LDG.E R21, desc[UR4][R10.64+0x20] ;  /* 0x000020040a151981 */ /* 0x000f22000c1e1900 */
[----:B------:R-:W-:-:S03]  /*0470*/  @!P0 LOP3.LUT R2, R2, R23, RZ, 0x3c, !PT ;  /* 0x0000001702028212 */ /* 0x000fc600078e3cff */
[----:B------:R-:W4:Y:S01]  /*0480*/  @P2 LDG.E R23, desc[UR4][R10.64+0x2c] ;  /* 0x00002c040a172981 */ /* 0x000f22000c1e1900 */
[----:B------:R-:W-:-:S03]  /*0490*/  @P1 LOP3.LUT R4, R4, R25, RZ, 0x3c, !PT ;  /* 0x0000001904041212 */ /* 0x000fc600078e3cff */
[----:B------:R-:W4:Y:S01]  /*04a0*/  @P2 LDG.E R25, desc[UR4][R10.64+0x34] ;  /* 0x000034040a192981 */ /* 0x000f22000c1e1900 */
[----:B--2---:R-:W-:-:S03]  /*04b0*/  @!P0 LOP3.LUT R5, R5, R18, RZ, 0x3c, !PT ;  /* 0x0000001205058212 */ /* 0x004fc600078e3cff */
[----:B------:R-:W2:Y:S01]  /*04c0*/  @P1 LDG.E R18, desc[UR4][R10.64+0x1c] ;  /* 0x00001c040a121981 */ /* 0x000ea2000c1e1900 */
[----:B---3--:R-:W-:-:S03]  /*04d0*/  @P1 LOP3.LUT R3, R3, R20, RZ, 0x3c, !PT ;  /* 0x0000001403031212 */ /* 0x008fc600078e3cff */
[----:B------:R-:W3:Y:S01]  /*04e0*/  @P2 LDG.E R20, desc[UR4][R10.64+0x30] ;  /* 0x000030040a142981 */ /* 0x000ee2000c1e1900 */
[----:B----4-:R-:W-:-:S03]  /*04f0*/  @P2 LOP3.LUT R3, R3, R22, RZ, 0x3c, !PT ;  /* 0x0000001603032212 */ /* 0x010fc600078e3cff */
[----:B------:R-:W4:Y:S01]  /*0500*/  @P3 LDG.E R22, desc[UR4][R10.64+0x4c] ;  /* 0x00004c040a163981 */ /* 0x000f22000c1e1900 */
[----:B------:R-:W-:-:S04]  /*0510*/  @P3 LOP3.LUT R15, R15, R28, RZ, 0x3c, !PT ;  /* 0x0000001c0f0f3212 */ /* 0x000fc800078e3cff */
[----:B------:R-:W-:Y:S02]  /*0520*/  @P4 LOP3.LUT R15, R15, R26, RZ, 0x3c, !PT ;  /* 0x0000001a0f0f4212 */ /* 0x000fe400078e3cff */
[----:B------:R-:W-:Y:S01]  /*0530*/  @P1 LOP3.LUT R2, R2, R21, RZ, 0x3c, !PT ;  /* 0x0000001502021212 */ /* 0x000fe200078e3cff */
[----:B------:R-:W4:Y:S04]  /*0540*/  @P5 LDG.E R26, desc[UR4][R10.64+0x64] ;  /* 0x000064040a1a5981 */ /* 0x000f28000c1e1900 */
[----:B------:R-:W4:Y:S01]  /*0550*/  @P3 LDG.E R21, desc[UR4][R10.64+0x40] ;  /* 0x000040040a153981 */ /* 0x000f22000c1e1900 */
[----:B------:R-:W-:Y:S02]  /*0560*/  @P2 LOP3.LUT R4, R4, R23, RZ, 0x3c, !PT ;  /* 0x0000001704042212 */ /* 0x000fe400078e3cff */
[----:B------:R-:W-:Y:S01]  /*0570*/  @P2 LOP3.LUT R2, R2, R25, RZ, 0x3c, !PT ;  /* 0x0000001902022212 */ /* 0x000fe200078e3cff */
[----:B------:R-:W4:Y:S04]  /*0580*/  @P3 LDG.E R23, desc[UR4][R10.64+0x48] ;  /* 0x000048040a173981 */ /* 0x000f28000c1e1900 */
[----:B------:R-:W4:Y:S01]  /*0590*/  @P4 LDG.E R25, desc[UR4][R10.64+0x54] ;  /* 0x000054040a194981 */ /* 0x000f22000c1e1900 */
[----:B--2---:R-:W-:-:S03]  /*05a0*/  @P1 LOP3.LUT R5, R5, R18, RZ, 0x3c, !PT ;  /* 0x0000001205051212 */ /* 0x004fc600078e3cff */
[----:B------:R-:W2:Y:S01]  /*05b0*/  @P3 LDG.E R18, desc[UR4][R10.64+0x44] ;  /* 0x000044040a123981 */ /* 0x000ea2000c1e1900 */
[----:B---3--:R-:W-:-:S03]  /*05c0*/  @P2 LOP3.LUT R5, R5, R20, RZ, 0x3c, !PT ;  /* 0x0000001405052212 */ /* 0x008fc600078e3cff */
[----:B------:R-:W3:Y:S01]  /*05d0*/  @P4 LDG.E R20, desc[UR4][R10.64+0x58] ;  /* 0x000058040a144981 */ /* 0x000ee2000c1e1900 */
[----:B----4-:R-:W-:-:S03]  /*05e0*/  @P3 LOP3.LUT R3, R3, R22, RZ, 0x3c, !PT ;  /* 0x0000001603033212 */ /* 0x010fc600078e3cff */
[----:B------:R-:W4:Y:S01]  /*05f0*/  @P4 LDG.E R22, desc[UR4][R10.64+0x60] ;  /* 0x000060040a164981 */ /* 0x000f22000c1e1900 */
[----:B------:R-:W-:Y:S02]  /*0600*/  LOP3.LUT P0, RZ, R24, 0x80, RZ, 0xc0, !PT ;  /* 0x0000008018ff7812 */ /* 0x000fe4000780c0ff */
[----:B------:R-:W-:Y:S02]  /*0610*/  @P5 LOP3.LUT R15, R15, R26, RZ, 0x3c, !PT ;  /* 0x0000001a0f0f5212 */ /* 0x000fe400078e3cff */
[----:B------:R-:W4:Y:S01]  /*0620*/  @P6 LDG.E R26, desc[UR4][R10.64+0x78] ;  /* 0x000078040a1a6981 */ /* 0x000f22000c1e1900 */
[----:B------:R-:W-:-:S03]  /*0630*/  @P3 LOP3.LUT R4, R4, R21, RZ, 0x3c, !PT ;  /* 0x0000001504043212 */ /* 0x000fc600078e3cff */
[----:B------:R-:W4:Y:S01]  /*0640*/  @P4 LDG.E R21, desc[UR4][R10.64+0x5c] ;  /* 0x00005c040a154981 */ /* 0x000f22000c1e1900 */
[----:B------:R-:W-:-:S03]  /*0650*/  @P3 LOP3.LUT R2, R2, R23, RZ, 0x3c, !PT ;  /* 0x0000001702023212 */ /* 0x000fc600078e3cff */
[----:B------:R-:W4:Y:S01]  /*0660*/  @P5 LDG.E R23, desc[UR4][R10.64+0x68] ;  /* 0x000068040a175981 */ /* 0x000f22000c1e1900 */
[----:B------:R-:W-:-:S03]  /*0670*/  @P4 LOP3.LUT R4, R4, R25, RZ, 0x3c, !PT ;  /* 0x0000001904044212 */ /* 0x000fc600078e3cff */
[----:B------:R-:W4:Y:S01]  /*0680*/  @P5 LDG.E R25, desc[UR4][R10.64+0x70] ;  /* 0x000070040a195981 */ /* 0x000f22000c1e1900 */
[----:B--2---:R-:W-:-:S03]  /*0690*/  @P3 LOP3.LUT R5, R5, R18, RZ, 0x3c, !PT ;  /* 0x0000001205053212 */ /* 0x004fc600078e3cff */
[----:B------:R-:W2:Y:S01]  /*06a0*/  @P5 LDG.E R18, desc[UR4][R10.64+0x6c] ;  /* 0x00006c040a125981 */ /* 0x000ea2000c1e1900 */
[----:B---3--:R-:W-:-:S03]  /*06b0*/  @P4 LOP3.LUT R5, R5, R20, RZ, 0x3c, !PT ;  /* 0x0000001405054212 */ /* 0x008fc600078e3cff */
[----:B------:R-:W3:Y:S01]  /*06c0*/  @P5 LDG.E R20, desc[UR4][R10.64+0x74] ;  /* 0x000074040a145981 */ /* 0x000ee2000c1e1900 */
[----:B----4-:R-:W-:-:S03]  /*06d0*/  @P4 LOP3.LUT R3, R3, R22, RZ, 0x3c, !PT ;  /* 0x0000001603034212 */ /* 0x010fc600078e3cff */
[----:B------:R-:W4:Y:S01]  /*06e0*/  @P0 LDG.E R22, desc[UR4][R10.64+0x8c] ;  /* 0x00008c040a160981 */ /* 0x000f22000c1e1900 */
[----:B------:R-:W-:-:S03]  /*06f0*/  @P6 LOP3.LUT R15, R15, R26, RZ, 0x3c, !PT ;  /* 0x0000001a0f0f6212 */ /* 0x000fc600078e3cff */
        /* <DEDUP_REMOVED lines=13> */
[----:B------:R-:W-:Y:S02]  /*07d0*/  @P6 LOP3.LUT R4, R4, R27, RZ, 0x3c, !PT ;  /* 0x0000001b04046212 */ /* 0x000fe400078e3cff */
[----:B------:R-:W-:Y:S02]  /*07e0*/  @P6 LOP3.LUT R2, R2, R21, RZ, 0x3c, !PT ;  /* 0x0000001502026212 */ /* 0x000fe400078e3cff */
[----:B------:R-:W-:Y:S02]  /*07f0*/  @P0 LOP3.LUT R4, R4, R23, RZ, 0x3c, !PT ;  /* 0x0000001704040212 */ /* 0x000fe400078e3cff */
[----:B------:R-:W-:Y:S02]  /*0800*/  @P0 LOP3.LUT R2, R2, R25, RZ, 0x3c, !PT ;  /* 0x0000001902020212 */ /* 0x000fe400078e3cff */
[----:B--2---:R-:W-:Y:S02]  /*0810*/  @P6 LOP3.LUT R5, R5, R18, RZ, 0x3c, !PT ;  /* 0x0000001205056212 */ /* 0x004fe400078e3cff */
[----:B---3--:R-:W-:-:S02]  /*0820*/  @P6 LOP3.LUT R3, R3, R20, RZ, 0x3c, !PT ;  /* 0x0000001403036212 */ /* 0x008fc400078e3cff */
[----:B----4-:R-:W-:Y:S02]  /*0830*/  @P0 LOP3.LUT R5, R5, R22, RZ, 0x3c, !PT ;  /* 0x0000001605050212 */ /* 0x010fe400078e3cff */
[----:B------:R-:W-:Y:S02]  /*0840*/  @P0 LOP3.LUT R3, R3, R26, RZ, 0x3c, !PT ;  /* 0x0000001a03030212 */ /* 0x000fe400078e3cff */
[----:B------:R-:W-:-:S13]  /*0850*/  R2P PR, R24.B1, 0x7f ;  /* 0x0000007f18007804 */ /* 0x000fda0000001000 */
[----:B------:R-:W2:Y:S04]  /*0860*/  @P0 LDG.E R18, desc[UR4][R10.64+0xa0] ;  /* 0x0000a0040a120981 */ /* 0x000ea8000c1e1900 */
[----:B------:R-:W3:Y:S04]  /*0870*/  @P1 LDG.E R22, desc[UR4][R10.64+0xb4] ;  /* 0x0000b4040a161981 */ /* 0x000ee8000c1e1900 */
[----:B------:R-:W4:Y:S04]  /*0880*/  @P2 LDG.E R26, desc[UR4][R10.64+0xc8] ;  /* 0x0000c8040a1a2981 */ /* 0x000f28000c1e1900 */
[----:B------:R-:W4:Y:S04]  /*0890*/  @P3 LDG.E R28, desc[UR4][R10.64+0xdc] ;  /* 0x0000dc040a1c3981 */ /* 0x000f28000c1e1900 */
[----:B------:R-:W4:Y:S04]  /*08a0*/  @P0 LDG.E R23, desc[UR4][R10.64+0xa4] ;  /* 0x0000a4040a170981 */ /* 0x000f28000c1e1900 */
[----:B------:R-:W4:Y:S04]  /*08b0*/  @P0 LDG.E R20, desc[UR4][R10.64+0xa8] ;  /* 0x0000a8040a140981 */ /* 0x000f28000c1e1900 */
[----:B------:R-:W4:Y:S04]  /*08c0*/  @P4 LDG.E R25, desc[UR4][R10.64+0xf0] ;  /* 0x0000f0040a194981 */ /* 0x000f28000c1e1900 */
        /* <DEDUP_REMOVED lines=21> */
[----:B------:R-:W-:Y:S02]  /*0a20*/  LOP3.LUT P0, RZ, R24, 0x8000, RZ, 0xc0, !PT ;  /* 0x0000800018ff7812 */ /* 0x000fe4000780c0ff */
[----:B----4-:R-:W-:Y:S01]  /*0a30*/  @P5 LOP3.LUT R15, R15, R26, RZ, 0x3c, !PT ;  /* 0x0000001a0f0f5212 */ /* 0x010fe200078e3cff */
[----:B------:R-:W4:Y:S04]  /*0a40*/  @P3 LDG.E R24, desc[UR4][R10.64+0xe4] ;  /* 0x0000e4040a183981 */ /* 0x000f28000c1e1900 */
[----:B------:R-:W2:Y:S01]  /*0a50*/  @P6 LDG.E R26, desc[UR4][R10.64+0x118] ;  /* 0x000118040a1a6981 */ /* 0x000ea2000c1e1900 */
        /* <DEDUP_REMOVED lines=8> */
[----:B---3--:R-:W-:-:S03]  /*0ae0*/  @P2 LOP3.LUT R3, R3, R22, RZ, 0x3c, !PT ;  /* 0x0000001603032212 */ /* 0x008fc600078e3cff */
[----:B------:R-:W3:Y:S01]  /*0af0*/  @P4 LDG.E R22, desc[UR4][R10.64+0x100] ;  /* 0x000100040a164981 */ /* 0x000ee2000c1e1900 */
[----:B--2---:R-:W-:-:S03]  /*0b00*/  @P6 LOP3.LUT R15, R15, R26, RZ, 0x3c, !PT ;  /* 0x0000001a0f0f6212 */ /* 0x004fc600078e3cff */
[----:B------:R-:W2:Y:S01]  /*0b10*/  @P0 LDG.E R26, desc[UR4][R10.64+0x12c] ;  /* 0x00012c040a1a0981 */ /* 0x000ea2000c1e1900 */
[----:B----4-:R-:W-:-:S03]  /*0b20*/  @P2 LOP3.LUT R2, R2, R23, RZ, 0x3c, !PT ;  /* 0x0000001702022212 */ /* 0x010fc600078e3cff */
[----:B------:R-:W4:Y:S01]  /*0b30*/  @P4 LDG.E R23, desc[UR4][R10.64+0xfc] ;  /* 0x0000fc040a174981 */ /* 0x000f22000c1e1900 */
[----:B------:R-:W-:-:S03]  /*0b40*/  @P2 LOP3.LUT R5, R5, R20, RZ, 0x3c, !PT ;  /* 0x0000001405052212 */ /* 0x000fc600078e3cff */
[----:B------:R-:W4:Y:S01]  /*0b50*/  @P4 LDG.E R20, desc[UR4][R10.64+0xf8] ;  /* 0x0000f8040a144981 */ /* 0x000f22000c1e1900 */
[----:B------:R-:W-:Y:S02]  /*0b60*/  @P3 LOP3.LUT R2, R2, R27, RZ, 0x3c, !PT ;  /* 0x0000001b02023212 */ /* 0x000fe400078e3cff */
[----:B------:R-:W-:Y:S01]  /*0b70*/  @P3 LOP3.LUT R4, R4, R25, RZ, 0x3c, !PT ;  /* 0x0000001904043212 */ /* 0x000fe200078e3cff */
[----:B------:R-:W4:Y:S01]  /*0b80*/  @P5 LDG.E R27, desc[UR4][R10.64+0x110] ;  /* 0x000110040a1b5981 */ /* 0x000f22000c1e1900 */
[----:B------:R-:W-:-:S03]  /*0b90*/  @P3 LOP3.LUT R5, R5, R24, RZ, 0x3c, !PT ;  /* 0x0000001805053212 */ /* 0x000fc600078e3cff */
[----:B------:R-:W4:Y:S04]  /*0ba0*/  @P5 LDG.E R25, desc[UR4][R10.64+0x108] ;  /* 0x000108040a195981 */ /* 0x000f28000c1e1900 */
        /* <DEDUP_REMOVED lines=19> */
[----:B------:R-:W-:-:S05]  /*0ce0*/  VIADD R19, R19, 0x10 ;  /* 0x0000001013137836 */ /* 0x000fca0000000000 */
[----:B------:R-:W-:Y:S02]  /*0cf0*/  ISETP.NE.AND P1, PT, R19, 0x20, PT ;  /* 0x000000201300780c */ /* 0x000fe40003f25270 */
[----:B------:R-:W-:Y:S02]  /*0d00*/  @P5 LOP3.LUT R3, R3, R18, RZ, 0x3c, !PT ;  /* 0x0000001203035212 */ /* 0x000fe400078e3cff */
[----:B------:R-:W-:Y:S02]  /*0d10*/  @P6 LOP3.LUT R4, R4, R21, RZ, 0x3c, !PT ;  /* 0x0000001504046212 */ /* 0x000fe400078e3cff */
[----:B---3--:R-:W-:-:S04]  /*0d20*/  @P6 LOP3.LUT R3, R3, R22, RZ, 0x3c, !PT ;  /* 0x0000001603036212 */ /* 0x008fc800078e3cff */
[----:B--2---:R-:W-:Y:S02]  /*0d30*/  @P0 LOP3.LUT R3, R3, R26, RZ, 0x3c, !PT ;  /* 0x0000001a03030212 */ /* 0x004fe400078e3cff */
[----:B----4-:R-:W-:Y:S02]  /*0d40*/  @P6 LOP3.LUT R2, R2, R23, RZ, 0x3c, !PT ;  /* 0x0000001702026212 */ /* 0x010fe400078e3cff */
[----:B------:R-:W-:Y:S02]  /*0d50*/  @P6 LOP3.LUT R5, R5, R20, RZ, 0x3c, !PT ;  /* 0x0000001405056212 */ /* 0x000fe400078e3cff */
[----:B------:R-:W-:Y:S02]  /*0d60*/  @P0 LOP3.LUT R2, R2, R27, RZ, 0x3c, !PT ;  /* 0x0000001b02020212 */ /* 0x000fe400078e3cff */
[----:B------:R-:W-:Y:S02]  /*0d70*/  @P0 LOP3.LUT R4, R4, R25, RZ, 0x3c, !PT ;  /* 0x0000001904040212 */ /* 0x000fe400078e3cff */
[----:B------:R-:W-:Y:S01]  /*0d80*/  @P0 LOP3.LUT R5, R5, R24, RZ, 0x3c, !PT ;  /* 0x0000001805050212 */ /* 0x000fe200078e3cff */
[----:B------:R-:W-:Y:S06]  /*0d90*/  @P1 BRA `(.L_x_34) ;  /* 0xfffffff400481947 */ /* 0x000fec000383ffff */
[----:B------:R-:W-:-:S05]  /*0da0*/  VIADD R17, R17, 0x1 ;  /* 0x0000000111117836 */ /* 0x000fca0000000000 */
[----:B------:R-:W-:-:S13]  /*0db0*/  ISETP.NE.AND P0, PT, R17, 0x5, PT ;  /* 0x000000051100780c */ /* 0x000fda0003f05270 */
[----:B------:R-:W-:Y:S05]  /*0dc0*/  @P0 BRA `(.L_x_35) ;  /* 0xfffffff400300947 */ /* 0x000fea000383ffff */
[----:B------:R1:W-:Y:S01]  /*0dd0*/  STG.E.64 desc[UR4][R6.64+0x8], R4 ;  /* 0x0000080406007986 */ /* 0x0003e2000c101b04 */
[----:B------:R-:W-:Y:S01]  /*0de0*/  VIADD R14, R14, 0x1 ;  /* 0x000000010e0e7836 */ /* 0x000fe20000000000 */
[----:B------:R-:W-:Y:S02]  /*0df0*/  LOP3.LUT R11, R13, 0x3, RZ, 0xc0, !PT ;  /* 0x000000030d0b7812 */ /* 0x000fe400078ec0ff */
[----:B------:R1:W-:Y:S02]  /*0e00*/  STG.E.64 desc[UR4][R6.64+0x10], R2 ;  /* 0x0000100206007986 */ /* 0x0003e4000c101b04 */
[----:B------:R-:W-:Y:S02]  /*0e10*/  ISETP.GE.U32.AND P0, PT, R14, R11, PT ;  /* 0x0000000b0e00720c */ /* 0x000fe40003f06070 */
[----:B------:R1:W-:Y:S11]  /*0e20*/  STG.E desc[UR4][R6.64+0x4], R15 ;  /* 0x0000040f06007986 */ /* 0x0003f6000c101904 */
[----:B------:R-:W-:Y:S05]  /*0e30*/  @!P0 BRA `(.L_x_36) ;  /* 0xfffffff400048947 */ /* 0x000fea000383ffff */
.L_x_33:
[----:B------:R-:W-:Y:S05]  /*0e40*/  BSYNC.RECONVERGENT B1 ;  /* 0x0000000000017941 */ /* 0x000fea0003800200 */
.L_x_32:
[C---:B------:R-:W-:Y:S01]  /*0e50*/  ISETP.GT.U32.AND P0, PT, R13.reuse, 0x3, PT ;  /* 0x000000030d00780c */ /* 0x040fe20003f04070 */
[----:B------:R-:W-:Y:S01]  /*0e60*/  VIADD R12, R12, 0x1 ;  /* 0x000000010c0c7836 */ /* 0x000fe20000000000 */
[--C-:B------:R-:W-:Y:S02]  /*0e70*/  SHF.R.U64 R13, R13, 0x2, R0.reuse ;  /* 0x000000020d0d7819 */ /* 0x100fe40000001200 */
[----:B------:R-:W-:Y:S02]  /*0e80*/  ISETP.GT.U32.AND.EX P0, PT, R0, RZ, PT, P0 ;  /* 0x000000ff0000720c */ /* 0x000fe40003f04100 */
[----:B------:R-:W-:-:S11]  /*0e90*/  SHF.R.U32.HI R0, RZ, 0x2, R0 ;  /* 0x00000002ff007819 */ /* 0x000fd60000011600 */
[----:B------:R-:W-:Y:S05]  /*0ea0*/  @P0 BRA `(.L_x_37) ;  /* 0xfffffff000c80947 */ /* 0x000fea000383ffff */
.L_x_31:
[----:B------:R-:W-:Y:S05]  /*0eb0*/  BSYNC.RECONVERGENT B0 ;  /* 0x0000000000007941 */ /* 0x000fea0003800200 */
.L_x_30:
[----:B------:R-:W-:Y:S04]  /*0ec0*/  STG.E.64 desc[UR4][R6.64+0x18], RZ ;  /* 0x000018ff06007986 */ /* 0x000fe8000c101b04 */
[----:B------:R-:W-:Y:S04]  /*0ed0*/  STG.E desc[UR4][R6.64+0x20], RZ ;  /* 0x000020ff06007986 */ /* 0x000fe8000c101904 */
[----:B------:R-:W-:Y:S01]  /*0ee0*/  STG.E.64 desc[UR4][R6.64+0x28], RZ ;  /* 0x000028ff06007986 */ /* 0x000fe2000c101b04 */
[----:B------:R-:W-:Y:S05]  /*0ef0*/  EXIT ;  /* 0x000000000000794d */ /* 0x000fea0003800000 */
.L_x_38:
        /* <DEDUP_REMOVED lines=16> */
.L_x_43:


//--------------------- .nv.global.init           --------------------------
	.section	.nv.global.init,"aw",@progbits
	.align	4
.nv.global.init:
	.type		mrg32k3aM1SubSeq,@object
	.size		mrg32k3aM1SubSeq,(mrg32k3aM2SubSeq - mrg32k3aM1SubSeq)
mrg32k3aM1SubSeq:
        /*0000*/ 	.byte	0x0b, 0xcc, 0xee, 0x04, 0x73, 0x29, 0x8b, 0x6f, 0xf6, 0x53, 0x03, 0xf6, 0x23, 0xf6, 0xea, 0xda
        /* <DEDUP_REMOVED lines=125> */
	.type		mrg32k3aM2SubSeq,@object
	.size		mrg32k3aM2SubSeq,(mrg32k3aM1 - mrg32k3aM2SubSeq)
mrg32k3aM2SubSeq:
        /* <DEDUP_REMOVED lines=126> */
	.type		mrg32k3aM1,@object
	.size		mrg32k3aM1,(mrg32k3aM1Seq - mrg32k3aM1)
mrg32k3aM1:
        /* <DEDUP_REMOVED lines=144> */
	.type		mrg32k3aM1Seq,@object
	.size		mrg32k3aM1Seq,(mrg32k3aM2 - mrg32k3aM1Seq)
mrg32k3aM1Seq:
        /* <DEDUP_REMOVED lines=144> */
	.type		mrg32k3aM2,@object
	.size		mrg32k3aM2,(mrg32k3aM2Seq - mrg32k3aM2)
mrg32k3aM2:
        /* <DEDUP_REMOVED lines=144> */
	.type		mrg32k3aM2Seq,@object
	.size		mrg32k3aM2Seq,(precalc_xorwow_matrix - mrg32k3aM2Seq)
mrg32k3aM2Seq:
        /* <DEDUP_REMOVED lines=144> */
	.type		precalc_xorwow_matrix,@object
	.size		precalc_xorwow_matrix,(precalc_xorwow_offset_matrix - precalc_xorwow_matrix)
precalc_xorwow_matrix:
        /* <DEDUP_REMOVED lines=6400> */
	.type		precalc_xorwow_offset_matrix,@object
	.size		precalc_xorwow_offset_matrix,(.L_1 - precalc_xorwow_offset_matrix)
precalc_xorwow_offset_matrix:
        /* <DEDUP_REMOVED lines=6400> */
.L_1:


//--------------------- .nv.shared.reserved.0     --------------------------
	.section	.nv.shared.reserved.0,"aw",@nobits
	.weak		__nv_reservedSMEM_offset_0_alias
	.size		__nv_reservedSMEM_offset_0_alias, 0, 64
	.other		__nv_reservedSMEM_offset_0_alias,@"STO_CUDA_RESERVED_SHARED STV_DEFAULT"
__nv_reservedSMEM_offset_0_alias:
	.zero		0
	.zero		64


//--------------------- .nv.constant0._Z20initializeVectorsGpuPdddP17curandStateXORWOW --------------------------
	.section	.nv.constant0._Z20initializeVectorsGpuPdddP17curandStateXORWOW,"a",@progbits
	.sectionflags	@""
	.align	4
.nv.constant0._Z20initializeVectorsGpuPdddP17curandStateXORWOW:
	.zero		928


//--------------------- .nv.constant0._Z19initializeMassesGpuPdddP17curandStateXORWOW --------------------------
	.section	.nv.constant0._Z19initializeMassesGpuPdddP17curandStateXORWOW,"a",@progbits
	.sectionflags	@""
	.align	4
.nv.constant0._Z19initializeMassesGpuPdddP17curandStateXORWOW:
	.zero		928


//--------------------- .nv.constant0._Z22initializeCurandStatesP17curandStateXORWOWm --------------------------
	.section	.nv.constant0._Z22initializeCurandStatesP17curandStateXORWOWm,"a",@progbits
	.sectionflags	@""
	.align	4
.nv.constant0._Z22initializeCurandStatesP17curandStateXORWOWm:
	.zero		912


//--------------------- SYMBOLS --------------------------

	.type		.nv.reservedSmem.offset0,@object
	.size		.nv.reservedSmem.offset0,0x4
